//
// Generated by NVIDIA NVVM Compiler
//
// Compiler Build ID: CL-36424714
// Cuda compilation tools, release 13.0, V13.0.88
// Based on NVVM 20.0.0
//

.version 9.0
.target sm_100
.address_size 64

	// .globl	_Z3knnPdPiiiiiS_S_S0_
.extern .func  (.param .b64 func_retval0) malloc
(
	.param .b64 malloc_param_0
)
;
.extern .func free
(
	.param .b64 free_param_0
)
;

.visible .entry _Z3knnPdPiiiiiS_S_S0_(
	.param .u64 .ptr .align 1 _Z3knnPdPiiiiiS_S_S0__param_0,
	.param .u64 .ptr .align 1 _Z3knnPdPiiiiiS_S_S0__param_1,
	.param .u32 _Z3knnPdPiiiiiS_S_S0__param_2,
	.param .u32 _Z3knnPdPiiiiiS_S_S0__param_3,
	.param .u32 _Z3knnPdPiiiiiS_S_S0__param_4,
	.param .u32 _Z3knnPdPiiiiiS_S_S0__param_5,
	.param .u64 .ptr .align 1 _Z3knnPdPiiiiiS_S_S0__param_6,
	.param .u64 .ptr .align 1 _Z3knnPdPiiiiiS_S_S0__param_7,
	.param .u64 .ptr .align 1 _Z3knnPdPiiiiiS_S_S0__param_8
)
{
	.reg .pred 	%p<115>;
	.reg .b32 	%r<384>;
	.reg .b64 	%rd<356>;
	.reg .b64 	%fd<240>;

	ld.param.u64 	%rd23, [_Z3knnPdPiiiiiS_S_S0__param_0];
	ld.param.u64 	%rd24, [_Z3knnPdPiiiiiS_S_S0__param_1];
	ld.param.u32 	%r105, [_Z3knnPdPiiiiiS_S_S0__param_2];
	ld.param.u32 	%r107, [_Z3knnPdPiiiiiS_S_S0__param_3];
	ld.param.u32 	%r106, [_Z3knnPdPiiiiiS_S_S0__param_4];
	ld.param.u32 	%r108, [_Z3knnPdPiiiiiS_S_S0__param_5];
	ld.param.u64 	%rd25, [_Z3knnPdPiiiiiS_S_S0__param_6];
	ld.param.u64 	%rd26, [_Z3knnPdPiiiiiS_S_S0__param_7];
	ld.param.u64 	%rd27, [_Z3knnPdPiiiiiS_S_S0__param_8];
	cvta.to.global.u64 	%rd1, %rd26;
	cvta.to.global.u64 	%rd2, %rd27;
	cvta.to.global.u64 	%rd3, %rd24;
	cvta.to.global.u64 	%rd4, %rd25;
	cvta.to.global.u64 	%rd5, %rd23;
	mov.u32 	%r109, %ctaid.x;
	mov.u32 	%r110, %ntid.x;
	mov.u32 	%r111, %tid.x;
	mad.lo.s32 	%r1, %r109, %r110, %r111;
	mul.lo.s32 	%r2, %r105, %r1;
	add.s32 	%r112, %r2, %r105;
	min.s32 	%r3, %r112, %r107;
	sub.s32 	%r113, %r3, %r2;
	min.s32 	%r4, %r108, %r113;
	setp.ge.s32 	%p1, %r2, %r107;
	@%p1 bra 	$L__BB0_78;
	mul.wide.s32 	%rd28, %r4, 4;
	{ // callseq 0, 0
	.param .b64 param0;
	st.param.b64 	[param0], %rd28;
	.param .b64 retval0;
	call.uni (retval0), 
	malloc, 
	(
	param0
	);
	ld.param.b64 	%rd29, [retval0];
	} // callseq 0
	mul.wide.s32 	%rd30, %r4, 8;
	{ // callseq 1, 0
	.param .b64 param0;
	st.param.b64 	[param0], %rd30;
	.param .b64 retval0;
	call.uni (retval0), 
	malloc, 
	(
	param0
	);
	ld.param.b64 	%rd31, [retval0];
	} // callseq 1
	setp.lt.s32 	%p2, %r105, 1;
	@%p2 bra 	$L__BB0_55;
	setp.lt.s32 	%p3, %r106, 1;
	@%p3 bra 	$L__BB0_35;
	add.s32 	%r5, %r106, -1;
	and.b32  	%r6, %r106, 7;
	and.b32  	%r7, %r106, 3;
	add.s32 	%r178, %r4, -1;
	and.b32  	%r8, %r106, 2147483640;
	and.b32  	%r9, %r106, 1;
	and.b32  	%r10, %r178, 3;
	mov.u32 	%r344, %r2;
$L__BB0_4:
	setp.lt.u32 	%p48, %r5, 7;
	mul.lo.s32 	%r12, %r344, %r106;
	mov.f64 	%fd239, 0d0000000000000000;
	mov.b32 	%r359, 0;
	@%p48 bra 	$L__BB0_7;
	mov.f64 	%fd239, 0d0000000000000000;
	mov.b32 	%r345, 0;
$L__BB0_6:
	.pragma "nounroll";
	add.s32 	%r181, %r345, %r12;
	mul.wide.s32 	%rd111, %r181, 8;
	add.s64 	%rd112, %rd5, %rd111;
	ld.global.f64 	%fd80, [%rd112];
	mul.wide.u32 	%rd113, %r345, 8;
	add.s64 	%rd114, %rd4, %rd113;
	ld.global.f64 	%fd81, [%rd114];
	sub.f64 	%fd82, %fd80, %fd81;
	fma.rn.f64 	%fd83, %fd82, %fd82, %fd239;
	ld.global.f64 	%fd84, [%rd112+8];
	ld.global.f64 	%fd85, [%rd114+8];
	sub.f64 	%fd86, %fd84, %fd85;
	fma.rn.f64 	%fd87, %fd86, %fd86, %fd83;
	ld.global.f64 	%fd88, [%rd112+16];
	ld.global.f64 	%fd89, [%rd114+16];
	sub.f64 	%fd90, %fd88, %fd89;
	fma.rn.f64 	%fd91, %fd90, %fd90, %fd87;
	ld.global.f64 	%fd92, [%rd112+24];
	ld.global.f64 	%fd93, [%rd114+24];
	sub.f64 	%fd94, %fd92, %fd93;
	fma.rn.f64 	%fd95, %fd94, %fd94, %fd91;
	ld.global.f64 	%fd96, [%rd112+32];
	ld.global.f64 	%fd97, [%rd114+32];
	sub.f64 	%fd98, %fd96, %fd97;
	fma.rn.f64 	%fd99, %fd98, %fd98, %fd95;
	ld.global.f64 	%fd100, [%rd112+40];
	ld.global.f64 	%fd101, [%rd114+40];
	sub.f64 	%fd102, %fd100, %fd101;
	fma.rn.f64 	%fd103, %fd102, %fd102, %fd99;
	ld.global.f64 	%fd104, [%rd112+48];
	ld.global.f64 	%fd105, [%rd114+48];
	sub.f64 	%fd106, %fd104, %fd105;
	fma.rn.f64 	%fd107, %fd106, %fd106, %fd103;
	ld.global.f64 	%fd108, [%rd112+56];
	ld.global.f64 	%fd109, [%rd114+56];
	sub.f64 	%fd110, %fd108, %fd109;
	fma.rn.f64 	%fd239, %fd110, %fd110, %fd107;
	add.s32 	%r345, %r345, 8;
	setp.eq.s32 	%p49, %r345, %r8;
	mov.u32 	%r359, %r8;
	@%p49 bra 	$L__BB0_7;
	bra.uni 	$L__BB0_6;
$L__BB0_7:
	setp.eq.s32 	%p50, %r6, 0;
	@%p50 bra 	$L__BB0_15;
	add.s32 	%r182, %r6, -1;
	setp.lt.u32 	%p51, %r182, 3;
	@%p51 bra 	$L__BB0_10;
	add.s32 	%r183, %r359, %r12;
	mul.wide.s32 	%rd115, %r183, 8;
	add.s64 	%rd116, %rd5, %rd115;
	ld.global.f64 	%fd112, [%rd116];
	mul.wide.u32 	%rd117, %r359, 8;
	add.s64 	%rd118, %rd4, %rd117;
	ld.global.f64 	%fd113, [%rd118];
	sub.f64 	%fd114, %fd112, %fd113;
	fma.rn.f64 	%fd115, %fd114, %fd114, %fd239;
	ld.global.f64 	%fd116, [%rd116+8];
	ld.global.f64 	%fd117, [%rd118+8];
	sub.f64 	%fd118, %fd116, %fd117;
	fma.rn.f64 	%fd119, %fd118, %fd118, %fd115;
	ld.global.f64 	%fd120, [%rd116+16];
	ld.global.f64 	%fd121, [%rd118+16];
	sub.f64 	%fd122, %fd120, %fd121;
	fma.rn.f64 	%fd123, %fd122, %fd122, %fd119;
	ld.global.f64 	%fd124, [%rd116+24];
	ld.global.f64 	%fd125, [%rd118+24];
	sub.f64 	%fd126, %fd124, %fd125;
	fma.rn.f64 	%fd239, %fd126, %fd126, %fd123;
	add.s32 	%r359, %r359, 4;
$L__BB0_10:
	setp.eq.s32 	%p52, %r7, 0;
	@%p52 bra 	$L__BB0_15;
	setp.eq.s32 	%p53, %r7, 1;
	@%p53 bra 	$L__BB0_13;
	add.s32 	%r184, %r359, %r12;
	mul.wide.s32 	%rd119, %r184, 8;
	add.s64 	%rd120, %rd5, %rd119;
	ld.global.f64 	%fd128, [%rd120];
	mul.wide.u32 	%rd121, %r359, 8;
	add.s64 	%rd122, %rd4, %rd121;
	ld.global.f64 	%fd129, [%rd122];
	sub.f64 	%fd130, %fd128, %fd129;
	fma.rn.f64 	%fd131, %fd130, %fd130, %fd239;
	ld.global.f64 	%fd132, [%rd120+8];
	ld.global.f64 	%fd133, [%rd122+8];
	sub.f64 	%fd134, %fd132, %fd133;
	fma.rn.f64 	%fd239, %fd134, %fd134, %fd131;
	add.s32 	%r359, %r359, 2;
$L__BB0_13:
	setp.eq.s32 	%p54, %r9, 0;
	@%p54 bra 	$L__BB0_15;
	add.s32 	%r185, %r359, %r12;
	mul.wide.s32 	%rd123, %r185, 8;
	add.s64 	%rd124, %rd5, %rd123;
	ld.global.f64 	%fd135, [%rd124];
	mul.wide.u32 	%rd125, %r359, 8;
	add.s64 	%rd126, %rd4, %rd125;
	ld.global.f64 	%fd136, [%rd126];
	sub.f64 	%fd137, %fd135, %fd136;
	fma.rn.f64 	%fd239, %fd137, %fd137, %fd239;
$L__BB0_15:
	sqrt.rn.f64 	%fd13, %fd239;
	sub.s32 	%r42, %r344, %r2;
	setp.lt.s32 	%p55, %r42, %r4;
	@%p55 bra 	$L__BB0_33;
	setp.gt.s32 	%p56, %r4, 1;
	mov.b64 	%rd353, 0;
	@%p56 bra 	$L__BB0_17;
	bra.uni 	$L__BB0_31;
$L__BB0_17:
	add.s32 	%r189, %r4, -2;
	setp.lt.u32 	%p57, %r189, 15;
	mov.b32 	%r357, 0;
	mov.b32 	%r349, 1;
	@%p57 bra 	$L__BB0_20;
	mov.b32 	%r357, 0;
	mov.b32 	%r349, 1;
$L__BB0_19:
	.pragma "nounroll";
	mul.wide.u32 	%rd128, %r349, 8;
	add.s64 	%rd129, %rd31, %rd128;
	ld.f64 	%fd138, [%rd129];
	mul.wide.u32 	%rd130, %r357, 8;
	add.s64 	%rd131, %rd31, %rd130;
	ld.f64 	%fd139, [%rd131];
	setp.gt.f64 	%p58, %fd138, %fd139;
	selp.b32 	%r192, %r349, %r357, %p58;
	add.s32 	%r193, %r349, 1;
	ld.f64 	%fd140, [%rd129+8];
	mul.wide.u32 	%rd132, %r192, 8;
	add.s64 	%rd133, %rd31, %rd132;
	ld.f64 	%fd141, [%rd133];
	setp.gt.f64 	%p59, %fd140, %fd141;
	selp.b32 	%r194, %r193, %r192, %p59;
	add.s32 	%r195, %r349, 2;
	ld.f64 	%fd142, [%rd129+16];
	mul.wide.u32 	%rd134, %r194, 8;
	add.s64 	%rd135, %rd31, %rd134;
	ld.f64 	%fd143, [%rd135];
	setp.gt.f64 	%p60, %fd142, %fd143;
	selp.b32 	%r196, %r195, %r194, %p60;
	add.s32 	%r197, %r349, 3;
	ld.f64 	%fd144, [%rd129+24];
	mul.wide.u32 	%rd136, %r196, 8;
	add.s64 	%rd137, %rd31, %rd136;
	ld.f64 	%fd145, [%rd137];
	setp.gt.f64 	%p61, %fd144, %fd145;
	selp.b32 	%r198, %r197, %r196, %p61;
	add.s32 	%r199, %r349, 4;
	ld.f64 	%fd146, [%rd129+32];
	mul.wide.u32 	%rd138, %r198, 8;
	add.s64 	%rd139, %rd31, %rd138;
	ld.f64 	%fd147, [%rd139];
	setp.gt.f64 	%p62, %fd146, %fd147;
	selp.b32 	%r200, %r199, %r198, %p62;
	add.s32 	%r201, %r349, 5;
	ld.f64 	%fd148, [%rd129+40];
	mul.wide.u32 	%rd140, %r200, 8;
	add.s64 	%rd141, %rd31, %rd140;
	ld.f64 	%fd149, [%rd141];
	setp.gt.f64 	%p63, %fd148, %fd149;
	selp.b32 	%r202, %r201, %r200, %p63;
	add.s32 	%r203, %r349, 6;
	ld.f64 	%fd150, [%rd129+48];
	mul.wide.u32 	%rd142, %r202, 8;
	add.s64 	%rd143, %rd31, %rd142;
	ld.f64 	%fd151, [%rd143];
	setp.gt.f64 	%p64, %fd150, %fd151;
	selp.b32 	%r204, %r203, %r202, %p64;
	add.s32 	%r205, %r349, 7;
	ld.f64 	%fd152, [%rd129+56];
	mul.wide.u32 	%rd144, %r204, 8;
	add.s64 	%rd145, %rd31, %rd144;
	ld.f64 	%fd153, [%rd145];
	setp.gt.f64 	%p65, %fd152, %fd153;
	selp.b32 	%r206, %r205, %r204, %p65;
	add.s32 	%r207, %r349, 8;
	ld.f64 	%fd154, [%rd129+64];
	mul.wide.u32 	%rd146, %r206, 8;
	add.s64 	%rd147, %rd31, %rd146;
	ld.f64 	%fd155, [%rd147];
	setp.gt.f64 	%p66, %fd154, %fd155;
	selp.b32 	%r208, %r207, %r206, %p66;
	add.s32 	%r209, %r349, 9;
	ld.f64 	%fd156, [%rd129+72];
	mul.wide.u32 	%rd148, %r208, 8;
	add.s64 	%rd149, %rd31, %rd148;
	ld.f64 	%fd157, [%rd149];
	setp.gt.f64 	%p67, %fd156, %fd157;
	selp.b32 	%r210, %r209, %r208, %p67;
	add.s32 	%r211, %r349, 10;
	ld.f64 	%fd158, [%rd129+80];
	mul.wide.u32 	%rd150, %r210, 8;
	add.s64 	%rd151, %rd31, %rd150;
	ld.f64 	%fd159, [%rd151];
	setp.gt.f64 	%p68, %fd158, %fd159;
	selp.b32 	%r212, %r211, %r210, %p68;
	add.s32 	%r213, %r349, 11;
	ld.f64 	%fd160, [%rd129+88];
	mul.wide.u32 	%rd152, %r212, 8;
	add.s64 	%rd153, %rd31, %rd152;
	ld.f64 	%fd161, [%rd153];
	setp.gt.f64 	%p69, %fd160, %fd161;
	selp.b32 	%r214, %r213, %r212, %p69;
	add.s32 	%r215, %r349, 12;
	ld.f64 	%fd162, [%rd129+96];
	mul.wide.u32 	%rd154, %r214, 8;
	add.s64 	%rd155, %rd31, %rd154;
	ld.f64 	%fd163, [%rd155];
	setp.gt.f64 	%p70, %fd162, %fd163;
	selp.b32 	%r216, %r215, %r214, %p70;
	add.s32 	%r217, %r349, 13;
	ld.f64 	%fd164, [%rd129+104];
	mul.wide.u32 	%rd156, %r216, 8;
	add.s64 	%rd157, %rd31, %rd156;
	ld.f64 	%fd165, [%rd157];
	setp.gt.f64 	%p71, %fd164, %fd165;
	selp.b32 	%r218, %r217, %r216, %p71;
	add.s32 	%r219, %r349, 14;
	ld.f64 	%fd166, [%rd129+112];
	mul.wide.u32 	%rd158, %r218, 8;
	add.s64 	%rd159, %rd31, %rd158;
	ld.f64 	%fd167, [%rd159];
	setp.gt.f64 	%p72, %fd166, %fd167;
	selp.b32 	%r220, %r219, %r218, %p72;
	add.s32 	%r221, %r349, 15;
	ld.f64 	%fd168, [%rd129+120];
	mul.wide.u32 	%rd160, %r220, 8;
	add.s64 	%rd161, %rd31, %rd160;
	ld.f64 	%fd169, [%rd161];
	setp.gt.f64 	%p73, %fd168, %fd169;
	selp.b32 	%r357, %r221, %r220, %p73;
	add.s32 	%r349, %r349, 16;
	add.s32 	%r222, %r4, -1;
	and.b32  	%r223, %r222, -16;
	setp.ne.s32 	%p74, %r221, %r223;
	@%p74 bra 	$L__BB0_19;
$L__BB0_20:
	add.s32 	%r224, %r4, -1;
	and.b32  	%r225, %r224, 15;
	setp.eq.s32 	%p75, %r225, 0;
	@%p75 bra 	$L__BB0_30;
	add.s32 	%r227, %r4, -1;
	and.b32  	%r228, %r227, 15;
	add.s32 	%r229, %r228, -1;
	setp.lt.u32 	%p76, %r229, 7;
	@%p76 bra 	$L__BB0_23;
	mul.wide.u32 	%rd162, %r349, 8;
	add.s64 	%rd163, %rd31, %rd162;
	ld.f64 	%fd170, [%rd163];
	mul.wide.u32 	%rd164, %r357, 8;
	add.s64 	%rd165, %rd31, %rd164;
	ld.f64 	%fd171, [%rd165];
	setp.gt.f64 	%p77, %fd170, %fd171;
	selp.b32 	%r230, %r349, %r357, %p77;
	add.s32 	%r231, %r349, 1;
	ld.f64 	%fd172, [%rd163+8];
	mul.wide.u32 	%rd166, %r230, 8;
	add.s64 	%rd167, %rd31, %rd166;
	ld.f64 	%fd173, [%rd167];
	setp.gt.f64 	%p78, %fd172, %fd173;
	selp.b32 	%r232, %r231, %r230, %p78;
	add.s32 	%r233, %r349, 2;
	ld.f64 	%fd174, [%rd163+16];
	mul.wide.u32 	%rd168, %r232, 8;
	add.s64 	%rd169, %rd31, %rd168;
	ld.f64 	%fd175, [%rd169];
	setp.gt.f64 	%p79, %fd174, %fd175;
	selp.b32 	%r234, %r233, %r232, %p79;
	add.s32 	%r235, %r349, 3;
	ld.f64 	%fd176, [%rd163+24];
	mul.wide.u32 	%rd170, %r234, 8;
	add.s64 	%rd171, %rd31, %rd170;
	ld.f64 	%fd177, [%rd171];
	setp.gt.f64 	%p80, %fd176, %fd177;
	selp.b32 	%r236, %r235, %r234, %p80;
	add.s32 	%r237, %r349, 4;
	ld.f64 	%fd178, [%rd163+32];
	mul.wide.u32 	%rd172, %r236, 8;
	add.s64 	%rd173, %rd31, %rd172;
	ld.f64 	%fd179, [%rd173];
	setp.gt.f64 	%p81, %fd178, %fd179;
	selp.b32 	%r238, %r237, %r236, %p81;
	add.s32 	%r239, %r349, 5;
	ld.f64 	%fd180, [%rd163+40];
	mul.wide.u32 	%rd174, %r238, 8;
	add.s64 	%rd175, %rd31, %rd174;
	ld.f64 	%fd181, [%rd175];
	setp.gt.f64 	%p82, %fd180, %fd181;
	selp.b32 	%r240, %r239, %r238, %p82;
	add.s32 	%r241, %r349, 6;
	ld.f64 	%fd182, [%rd163+48];
	mul.wide.u32 	%rd176, %r240, 8;
	add.s64 	%rd177, %rd31, %rd176;
	ld.f64 	%fd183, [%rd177];
	setp.gt.f64 	%p83, %fd182, %fd183;
	selp.b32 	%r242, %r241, %r240, %p83;
	add.s32 	%r243, %r349, 7;
	ld.f64 	%fd184, [%rd163+56];
	mul.wide.u32 	%rd178, %r242, 8;
	add.s64 	%rd179, %rd31, %rd178;
	ld.f64 	%fd185, [%rd179];
	setp.gt.f64 	%p84, %fd184, %fd185;
	selp.b32 	%r357, %r243, %r242, %p84;
	add.s32 	%r349, %r349, 8;
$L__BB0_23:
	add.s32 	%r244, %r4, -1;
	and.b32  	%r245, %r244, 7;
	setp.eq.s32 	%p85, %r245, 0;
	@%p85 bra 	$L__BB0_30;
	add.s32 	%r247, %r4, -1;
	and.b32  	%r248, %r247, 7;
	add.s32 	%r249, %r248, -1;
	setp.lt.u32 	%p86, %r249, 3;
	@%p86 bra 	$L__BB0_26;
	mul.wide.u32 	%rd180, %r349, 8;
	add.s64 	%rd181, %rd31, %rd180;
	ld.f64 	%fd186, [%rd181];
	mul.wide.u32 	%rd182, %r357, 8;
	add.s64 	%rd183, %rd31, %rd182;
	ld.f64 	%fd187, [%rd183];
	setp.gt.f64 	%p87, %fd186, %fd187;
	selp.b32 	%r250, %r349, %r357, %p87;
	add.s32 	%r251, %r349, 1;
	ld.f64 	%fd188, [%rd181+8];
	mul.wide.u32 	%rd184, %r250, 8;
	add.s64 	%rd185, %rd31, %rd184;
	ld.f64 	%fd189, [%rd185];
	setp.gt.f64 	%p88, %fd188, %fd189;
	selp.b32 	%r252, %r251, %r250, %p88;
	add.s32 	%r253, %r349, 2;
	ld.f64 	%fd190, [%rd181+16];
	mul.wide.u32 	%rd186, %r252, 8;
	add.s64 	%rd187, %rd31, %rd186;
	ld.f64 	%fd191, [%rd187];
	setp.gt.f64 	%p89, %fd190, %fd191;
	selp.b32 	%r254, %r253, %r252, %p89;
	add.s32 	%r255, %r349, 3;
	ld.f64 	%fd192, [%rd181+24];
	mul.wide.u32 	%rd188, %r254, 8;
	add.s64 	%rd189, %rd31, %rd188;
	ld.f64 	%fd193, [%rd189];
	setp.gt.f64 	%p90, %fd192, %fd193;
	selp.b32 	%r357, %r255, %r254, %p90;
	add.s32 	%r349, %r349, 4;
$L__BB0_26:
	setp.eq.s32 	%p91, %r10, 0;
	@%p91 bra 	$L__BB0_30;
	setp.eq.s32 	%p92, %r10, 1;
	mul.wide.u32 	%rd190, %r349, 8;
	add.s64 	%rd8, %rd31, %rd190;
	ld.f64 	%fd194, [%rd8];
	mul.wide.u32 	%rd191, %r357, 8;
	add.s64 	%rd192, %rd31, %rd191;
	ld.f64 	%fd195, [%rd192];
	setp.gt.f64 	%p93, %fd194, %fd195;
	selp.b32 	%r357, %r349, %r357, %p93;
	@%p92 bra 	$L__BB0_30;
	setp.eq.s32 	%p94, %r10, 2;
	add.s32 	%r256, %r349, 1;
	ld.f64 	%fd196, [%rd8+8];
	mul.wide.u32 	%rd193, %r357, 8;
	add.s64 	%rd194, %rd31, %rd193;
	ld.f64 	%fd197, [%rd194];
	setp.gt.f64 	%p95, %fd196, %fd197;
	selp.b32 	%r357, %r256, %r357, %p95;
	@%p94 bra 	$L__BB0_30;
	add.s32 	%r257, %r349, 2;
	ld.f64 	%fd198, [%rd8+16];
	mul.wide.u32 	%rd195, %r357, 8;
	add.s64 	%rd196, %rd31, %rd195;
	ld.f64 	%fd199, [%rd196];
	setp.gt.f64 	%p96, %fd198, %fd199;
	selp.b32 	%r357, %r257, %r357, %p96;
$L__BB0_30:
	cvt.u64.u32 	%rd353, %r357;
$L__BB0_31:
	shl.b64 	%rd197, %rd353, 3;
	add.s64 	%rd11, %rd31, %rd197;
	ld.f64 	%fd200, [%rd11];
	setp.geu.f64 	%p97, %fd13, %fd200;
	@%p97 bra 	$L__BB0_34;
	st.f64 	[%rd11], %fd13;
	shl.b64 	%rd198, %rd353, 2;
	add.s64 	%rd199, %rd29, %rd198;
	st.u32 	[%rd199], %r344;
	bra.uni 	$L__BB0_34;
$L__BB0_33:
	mul.wide.s32 	%rd200, %r42, 8;
	add.s64 	%rd201, %rd31, %rd200;
	st.f64 	[%rd201], %fd13;
	mul.wide.s32 	%rd202, %r42, 4;
	add.s64 	%rd203, %rd29, %rd202;
	st.u32 	[%rd203], %r344;
$L__BB0_34:
	add.s32 	%r344, %r344, 1;
	setp.lt.s32 	%p98, %r344, %r3;
	@%p98 bra 	$L__BB0_4;
	bra.uni 	$L__BB0_55;
$L__BB0_35:
	add.s32 	%r114, %r4, -1;
	add.s32 	%r43, %r4, -2;
	add.s32 	%r115, %r4, 15;
	and.b32  	%r116, %r115, 15;
	add.s32 	%r44, %r116, -1;
	add.s32 	%r117, %r4, 7;
	and.b32  	%r118, %r117, 7;
	add.s32 	%r45, %r118, -1;
	and.b32  	%r46, %r114, 15;
	and.b32  	%r47, %r114, -16;
	and.b32  	%r48, %r115, 7;
	and.b32  	%r49, %r117, 3;
	mov.u32 	%r361, %r2;
$L__BB0_36:
	sub.s32 	%r51, %r361, %r2;
	setp.lt.s32 	%p4, %r51, %r4;
	@%p4 bra 	$L__BB0_79;
	setp.lt.s32 	%p5, %r4, 2;
	mov.b64 	%rd354, 0;
	@%p5 bra 	$L__BB0_52;
	setp.lt.u32 	%p6, %r43, 15;
	mov.b32 	%r373, 0;
	mov.b32 	%r365, 1;
	@%p6 bra 	$L__BB0_41;
	mov.b32 	%r373, 0;
	mov.b32 	%r365, 1;
$L__BB0_40:
	.pragma "nounroll";
	mul.wide.u32 	%rd33, %r365, 8;
	add.s64 	%rd34, %rd31, %rd33;
	ld.f64 	%fd14, [%rd34];
	mul.wide.u32 	%rd35, %r373, 8;
	add.s64 	%rd36, %rd31, %rd35;
	ld.f64 	%fd15, [%rd36];
	setp.gt.f64 	%p7, %fd14, %fd15;
	selp.b32 	%r124, %r365, %r373, %p7;
	add.s32 	%r125, %r365, 1;
	ld.f64 	%fd16, [%rd34+8];
	mul.wide.u32 	%rd37, %r124, 8;
	add.s64 	%rd38, %rd31, %rd37;
	ld.f64 	%fd17, [%rd38];
	setp.gt.f64 	%p8, %fd16, %fd17;
	selp.b32 	%r126, %r125, %r124, %p8;
	add.s32 	%r127, %r365, 2;
	ld.f64 	%fd18, [%rd34+16];
	mul.wide.u32 	%rd39, %r126, 8;
	add.s64 	%rd40, %rd31, %rd39;
	ld.f64 	%fd19, [%rd40];
	setp.gt.f64 	%p9, %fd18, %fd19;
	selp.b32 	%r128, %r127, %r126, %p9;
	add.s32 	%r129, %r365, 3;
	ld.f64 	%fd20, [%rd34+24];
	mul.wide.u32 	%rd41, %r128, 8;
	add.s64 	%rd42, %rd31, %rd41;
	ld.f64 	%fd21, [%rd42];
	setp.gt.f64 	%p10, %fd20, %fd21;
	selp.b32 	%r130, %r129, %r128, %p10;
	add.s32 	%r131, %r365, 4;
	ld.f64 	%fd22, [%rd34+32];
	mul.wide.u32 	%rd43, %r130, 8;
	add.s64 	%rd44, %rd31, %rd43;
	ld.f64 	%fd23, [%rd44];
	setp.gt.f64 	%p11, %fd22, %fd23;
	selp.b32 	%r132, %r131, %r130, %p11;
	add.s32 	%r133, %r365, 5;
	ld.f64 	%fd24, [%rd34+40];
	mul.wide.u32 	%rd45, %r132, 8;
	add.s64 	%rd46, %rd31, %rd45;
	ld.f64 	%fd25, [%rd46];
	setp.gt.f64 	%p12, %fd24, %fd25;
	selp.b32 	%r134, %r133, %r132, %p12;
	add.s32 	%r135, %r365, 6;
	ld.f64 	%fd26, [%rd34+48];
	mul.wide.u32 	%rd47, %r134, 8;
	add.s64 	%rd48, %rd31, %rd47;
	ld.f64 	%fd27, [%rd48];
	setp.gt.f64 	%p13, %fd26, %fd27;
	selp.b32 	%r136, %r135, %r134, %p13;
	add.s32 	%r137, %r365, 7;
	ld.f64 	%fd28, [%rd34+56];
	mul.wide.u32 	%rd49, %r136, 8;
	add.s64 	%rd50, %rd31, %rd49;
	ld.f64 	%fd29, [%rd50];
	setp.gt.f64 	%p14, %fd28, %fd29;
	selp.b32 	%r138, %r137, %r136, %p14;
	add.s32 	%r139, %r365, 8;
	ld.f64 	%fd30, [%rd34+64];
	mul.wide.u32 	%rd51, %r138, 8;
	add.s64 	%rd52, %rd31, %rd51;
	ld.f64 	%fd31, [%rd52];
	setp.gt.f64 	%p15, %fd30, %fd31;
	selp.b32 	%r140, %r139, %r138, %p15;
	add.s32 	%r141, %r365, 9;
	ld.f64 	%fd32, [%rd34+72];
	mul.wide.u32 	%rd53, %r140, 8;
	add.s64 	%rd54, %rd31, %rd53;
	ld.f64 	%fd33, [%rd54];
	setp.gt.f64 	%p16, %fd32, %fd33;
	selp.b32 	%r142, %r141, %r140, %p16;
	add.s32 	%r143, %r365, 10;
	ld.f64 	%fd34, [%rd34+80];
	mul.wide.u32 	%rd55, %r142, 8;
	add.s64 	%rd56, %rd31, %rd55;
	ld.f64 	%fd35, [%rd56];
	setp.gt.f64 	%p17, %fd34, %fd35;
	selp.b32 	%r144, %r143, %r142, %p17;
	add.s32 	%r145, %r365, 11;
	ld.f64 	%fd36, [%rd34+88];
	mul.wide.u32 	%rd57, %r144, 8;
	add.s64 	%rd58, %rd31, %rd57;
	ld.f64 	%fd37, [%rd58];
	setp.gt.f64 	%p18, %fd36, %fd37;
	selp.b32 	%r146, %r145, %r144, %p18;
	add.s32 	%r147, %r365, 12;
	ld.f64 	%fd38, [%rd34+96];
	mul.wide.u32 	%rd59, %r146, 8;
	add.s64 	%rd60, %rd31, %rd59;
	ld.f64 	%fd39, [%rd60];
	setp.gt.f64 	%p19, %fd38, %fd39;
	selp.b32 	%r148, %r147, %r146, %p19;
	add.s32 	%r149, %r365, 13;
	ld.f64 	%fd40, [%rd34+104];
	mul.wide.u32 	%rd61, %r148, 8;
	add.s64 	%rd62, %rd31, %rd61;
	ld.f64 	%fd41, [%rd62];
	setp.gt.f64 	%p20, %fd40, %fd41;
	selp.b32 	%r150, %r149, %r148, %p20;
	add.s32 	%r151, %r365, 14;
	ld.f64 	%fd42, [%rd34+112];
	mul.wide.u32 	%rd63, %r150, 8;
	add.s64 	%rd64, %rd31, %rd63;
	ld.f64 	%fd43, [%rd64];
	setp.gt.f64 	%p21, %fd42, %fd43;
	selp.b32 	%r152, %r151, %r150, %p21;
	add.s32 	%r153, %r365, 15;
	ld.f64 	%fd44, [%rd34+120];
	mul.wide.u32 	%rd65, %r152, 8;
	add.s64 	%rd66, %rd31, %rd65;
	ld.f64 	%fd45, [%rd66];
	setp.gt.f64 	%p22, %fd44, %fd45;
	selp.b32 	%r373, %r153, %r152, %p22;
	add.s32 	%r365, %r365, 16;
	setp.ne.s32 	%p23, %r153, %r47;
	@%p23 bra 	$L__BB0_40;
$L__BB0_41:
	setp.eq.s32 	%p24, %r46, 0;
	@%p24 bra 	$L__BB0_51;
	setp.lt.u32 	%p25, %r44, 7;
	@%p25 bra 	$L__BB0_44;
	mul.wide.u32 	%rd67, %r365, 8;
	add.s64 	%rd68, %rd31, %rd67;
	ld.f64 	%fd46, [%rd68];
	mul.wide.u32 	%rd69, %r373, 8;
	add.s64 	%rd70, %rd31, %rd69;
	ld.f64 	%fd47, [%rd70];
	setp.gt.f64 	%p26, %fd46, %fd47;
	selp.b32 	%r155, %r365, %r373, %p26;
	add.s32 	%r156, %r365, 1;
	ld.f64 	%fd48, [%rd68+8];
	mul.wide.u32 	%rd71, %r155, 8;
	add.s64 	%rd72, %rd31, %rd71;
	ld.f64 	%fd49, [%rd72];
	setp.gt.f64 	%p27, %fd48, %fd49;
	selp.b32 	%r157, %r156, %r155, %p27;
	add.s32 	%r158, %r365, 2;
	ld.f64 	%fd50, [%rd68+16];
	mul.wide.u32 	%rd73, %r157, 8;
	add.s64 	%rd74, %rd31, %rd73;
	ld.f64 	%fd51, [%rd74];
	setp.gt.f64 	%p28, %fd50, %fd51;
	selp.b32 	%r159, %r158, %r157, %p28;
	add.s32 	%r160, %r365, 3;
	ld.f64 	%fd52, [%rd68+24];
	mul.wide.u32 	%rd75, %r159, 8;
	add.s64 	%rd76, %rd31, %rd75;
	ld.f64 	%fd53, [%rd76];
	setp.gt.f64 	%p29, %fd52, %fd53;
	selp.b32 	%r161, %r160, %r159, %p29;
	add.s32 	%r162, %r365, 4;
	ld.f64 	%fd54, [%rd68+32];
	mul.wide.u32 	%rd77, %r161, 8;
	add.s64 	%rd78, %rd31, %rd77;
	ld.f64 	%fd55, [%rd78];
	setp.gt.f64 	%p30, %fd54, %fd55;
	selp.b32 	%r163, %r162, %r161, %p30;
	add.s32 	%r164, %r365, 5;
	ld.f64 	%fd56, [%rd68+40];
	mul.wide.u32 	%rd79, %r163, 8;
	add.s64 	%rd80, %rd31, %rd79;
	ld.f64 	%fd57, [%rd80];
	setp.gt.f64 	%p31, %fd56, %fd57;
	selp.b32 	%r165, %r164, %r163, %p31;
	add.s32 	%r166, %r365, 6;
	ld.f64 	%fd58, [%rd68+48];
	mul.wide.u32 	%rd81, %r165, 8;
	add.s64 	%rd82, %rd31, %rd81;
	ld.f64 	%fd59, [%rd82];
	setp.gt.f64 	%p32, %fd58, %fd59;
	selp.b32 	%r167, %r166, %r165, %p32;
	add.s32 	%r168, %r365, 7;
	ld.f64 	%fd60, [%rd68+56];
	mul.wide.u32 	%rd83, %r167, 8;
	add.s64 	%rd84, %rd31, %rd83;
	ld.f64 	%fd61, [%rd84];
	setp.gt.f64 	%p33, %fd60, %fd61;
	selp.b32 	%r373, %r168, %r167, %p33;
	add.s32 	%r365, %r365, 8;
$L__BB0_44:
	setp.eq.s32 	%p34, %r48, 0;
	@%p34 bra 	$L__BB0_51;
	setp.lt.u32 	%p35, %r45, 3;
	@%p35 bra 	$L__BB0_47;
	mul.wide.u32 	%rd85, %r365, 8;
	add.s64 	%rd86, %rd31, %rd85;
	ld.f64 	%fd62, [%rd86];
	mul.wide.u32 	%rd87, %r373, 8;
	add.s64 	%rd88, %rd31, %rd87;
	ld.f64 	%fd63, [%rd88];
	setp.gt.f64 	%p36, %fd62, %fd63;
	selp.b32 	%r170, %r365, %r373, %p36;
	add.s32 	%r171, %r365, 1;
	ld.f64 	%fd64, [%rd86+8];
	mul.wide.u32 	%rd89, %r170, 8;
	add.s64 	%rd90, %rd31, %rd89;
	ld.f64 	%fd65, [%rd90];
	setp.gt.f64 	%p37, %fd64, %fd65;
	selp.b32 	%r172, %r171, %r170, %p37;
	add.s32 	%r173, %r365, 2;
	ld.f64 	%fd66, [%rd86+16];
	mul.wide.u32 	%rd91, %r172, 8;
	add.s64 	%rd92, %rd31, %rd91;
	ld.f64 	%fd67, [%rd92];
	setp.gt.f64 	%p38, %fd66, %fd67;
	selp.b32 	%r174, %r173, %r172, %p38;
	add.s32 	%r175, %r365, 3;
	ld.f64 	%fd68, [%rd86+24];
	mul.wide.u32 	%rd93, %r174, 8;
	add.s64 	%rd94, %rd31, %rd93;
	ld.f64 	%fd69, [%rd94];
	setp.gt.f64 	%p39, %fd68, %fd69;
	selp.b32 	%r373, %r175, %r174, %p39;
	add.s32 	%r365, %r365, 4;
$L__BB0_47:
	setp.eq.s32 	%p40, %r49, 0;
	@%p40 bra 	$L__BB0_51;
	setp.eq.s32 	%p41, %r49, 1;
	mul.wide.u32 	%rd95, %r365, 8;
	add.s64 	%rd12, %rd31, %rd95;
	ld.f64 	%fd70, [%rd12];
	mul.wide.u32 	%rd96, %r373, 8;
	add.s64 	%rd97, %rd31, %rd96;
	ld.f64 	%fd71, [%rd97];
	setp.gt.f64 	%p42, %fd70, %fd71;
	selp.b32 	%r373, %r365, %r373, %p42;
	@%p41 bra 	$L__BB0_51;
	setp.eq.s32 	%p43, %r49, 2;
	add.s32 	%r176, %r365, 1;
	ld.f64 	%fd72, [%rd12+8];
	mul.wide.u32 	%rd98, %r373, 8;
	add.s64 	%rd99, %rd31, %rd98;
	ld.f64 	%fd73, [%rd99];
	setp.gt.f64 	%p44, %fd72, %fd73;
	selp.b32 	%r373, %r176, %r373, %p44;
	@%p43 bra 	$L__BB0_51;
	add.s32 	%r177, %r365, 2;
	ld.f64 	%fd74, [%rd12+16];
	mul.wide.u32 	%rd100, %r373, 8;
	add.s64 	%rd101, %rd31, %rd100;
	ld.f64 	%fd75, [%rd101];
	setp.gt.f64 	%p45, %fd74, %fd75;
	selp.b32 	%r373, %r177, %r373, %p45;
$L__BB0_51:
	cvt.u64.u32 	%rd354, %r373;
$L__BB0_52:
	shl.b64 	%rd102, %rd354, 3;
	add.s64 	%rd15, %rd31, %rd102;
	ld.f64 	%fd76, [%rd15];
	setp.leu.f64 	%p46, %fd76, 0d0000000000000000;
	@%p46 bra 	$L__BB0_54;
	mov.b64 	%rd103, 0;
	st.u64 	[%rd15], %rd103;
	shl.b64 	%rd104, %rd354, 2;
	add.s64 	%rd105, %rd29, %rd104;
	st.u32 	[%rd105], %r361;
$L__BB0_54:
	add.s32 	%r361, %r361, 1;
	setp.lt.s32 	%p47, %r361, %r3;
	@%p47 bra 	$L__BB0_36;
$L__BB0_55:
	mul.lo.s32 	%r74, %r4, %r1;
	add.s32 	%r75, %r74, %r4;
	setp.lt.s32 	%p99, %r4, 1;
	@%p99 bra 	$L__BB0_77;
	setp.lt.s32 	%p100, %r106, 1;
	@%p100 bra 	$L__BB0_72;
	add.s32 	%r76, %r106, -1;
	and.b32  	%r77, %r106, 15;
	add.s32 	%r78, %r77, -1;
	and.b32  	%r79, %r106, 7;
	add.s32 	%r80, %r79, -1;
	and.b32  	%r81, %r106, 2147483632;
	and.b32  	%r82, %r106, 3;
	add.s64 	%rd16, %rd5, 120;
	neg.s32 	%r83, %r81;
	add.s64 	%rd17, %rd1, 64;
	mov.u32 	%r374, %r74;
$L__BB0_58:
	setp.lt.u32 	%p105, %r76, 15;
	sub.s32 	%r275, %r374, %r74;
	mul.wide.s32 	%rd222, %r275, 4;
	add.s64 	%rd18, %rd29, %rd222;
	mul.lo.s32 	%r85, %r374, %r106;
	mov.b32 	%r378, 0;
	@%p105 bra 	$L__BB0_61;
	mov.b64 	%rd355, 0;
	mov.u32 	%r375, %r85;
	mov.u32 	%r376, %r83;
$L__BB0_60:
	.pragma "nounroll";
	cvt.u32.u64 	%r276, %rd355;
	mul.wide.s32 	%rd224, %r375, 8;
	add.s64 	%rd225, %rd17, %rd224;
	ld.u32 	%r277, [%rd18];
	mad.lo.s32 	%r278, %r277, %r106, %r276;
	mul.wide.s32 	%rd226, %r278, 8;
	add.s64 	%rd227, %rd16, %rd226;
	ld.global.f64 	%fd201, [%rd227+-120];
	st.global.f64 	[%rd225+-64], %fd201;
	ld.u32 	%r279, [%rd18];
	mul.lo.s32 	%r280, %r279, %r106;
	cvt.s64.s32 	%rd228, %r280;
	add.s64 	%rd229, %rd355, %rd228;
	shl.b64 	%rd230, %rd229, 3;
	add.s64 	%rd231, %rd16, %rd230;
	ld.global.f64 	%fd202, [%rd231+-112];
	st.global.f64 	[%rd225+-56], %fd202;
	ld.u32 	%r281, [%rd18];
	mul.lo.s32 	%r282, %r281, %r106;
	cvt.s64.s32 	%rd232, %r282;
	add.s64 	%rd233, %rd355, %rd232;
	shl.b64 	%rd234, %rd233, 3;
	add.s64 	%rd235, %rd16, %rd234;
	ld.global.f64 	%fd203, [%rd235+-104];
	st.global.f64 	[%rd225+-48], %fd203;
	ld.u32 	%r283, [%rd18];
	mul.lo.s32 	%r284, %r283, %r106;
	cvt.s64.s32 	%rd236, %r284;
	add.s64 	%rd237, %rd355, %rd236;
	shl.b64 	%rd238, %rd237, 3;
	add.s64 	%rd239, %rd16, %rd238;
	ld.global.f64 	%fd204, [%rd239+-96];
	st.global.f64 	[%rd225+-40], %fd204;
	ld.u32 	%r285, [%rd18];
	mul.lo.s32 	%r286, %r285, %r106;
	cvt.s64.s32 	%rd240, %r286;
	add.s64 	%rd241, %rd355, %rd240;
	shl.b64 	%rd242, %rd241, 3;
	add.s64 	%rd243, %rd16, %rd242;
	ld.global.f64 	%fd205, [%rd243+-88];
	st.global.f64 	[%rd225+-32], %fd205;
	ld.u32 	%r287, [%rd18];
	mul.lo.s32 	%r288, %r287, %r106;
	cvt.s64.s32 	%rd244, %r288;
	add.s64 	%rd245, %rd355, %rd244;
	shl.b64 	%rd246, %rd245, 3;
	add.s64 	%rd247, %rd16, %rd246;
	ld.global.f64 	%fd206, [%rd247+-80];
	st.global.f64 	[%rd225+-24], %fd206;
	ld.u32 	%r289, [%rd18];
	mul.lo.s32 	%r290, %r289, %r106;
	cvt.s64.s32 	%rd248, %r290;
	add.s64 	%rd249, %rd355, %rd248;
	shl.b64 	%rd250, %rd249, 3;
	add.s64 	%rd251, %rd16, %rd250;
	ld.global.f64 	%fd207, [%rd251+-72];
	st.global.f64 	[%rd225+-16], %fd207;
	ld.u32 	%r291, [%rd18];
	mul.lo.s32 	%r292, %r291, %r106;
	cvt.s64.s32 	%rd252, %r292;
	add.s64 	%rd253, %rd355, %rd252;
	shl.b64 	%rd254, %rd253, 3;
	add.s64 	%rd255, %rd16, %rd254;
	ld.global.f64 	%fd208, [%rd255+-64];
	st.global.f64 	[%rd225+-8], %fd208;
	ld.u32 	%r293, [%rd18];
	mul.lo.s32 	%r294, %r293, %r106;
	cvt.s64.s32 	%rd256, %r294;
	add.s64 	%rd257, %rd355, %rd256;
	shl.b64 	%rd258, %rd257, 3;
	add.s64 	%rd259, %rd16, %rd258;
	ld.global.f64 	%fd209, [%rd259+-56];
	st.global.f64 	[%rd225], %fd209;
	ld.u32 	%r295, [%rd18];
	mul.lo.s32 	%r296, %r295, %r106;
	cvt.s64.s32 	%rd260, %r296;
	add.s64 	%rd261, %rd355, %rd260;
	shl.b64 	%rd262, %rd261, 3;
	add.s64 	%rd263, %rd16, %rd262;
	ld.global.f64 	%fd210, [%rd263+-48];
	st.global.f64 	[%rd225+8], %fd210;
	ld.u32 	%r297, [%rd18];
	mul.lo.s32 	%r298, %r297, %r106;
	cvt.s64.s32 	%rd264, %r298;
	add.s64 	%rd265, %rd355, %rd264;
	shl.b64 	%rd266, %rd265, 3;
	add.s64 	%rd267, %rd16, %rd266;
	ld.global.f64 	%fd211, [%rd267+-40];
	st.global.f64 	[%rd225+16], %fd211;
	ld.u32 	%r299, [%rd18];
	mul.lo.s32 	%r300, %r299, %r106;
	cvt.s64.s32 	%rd268, %r300;
	add.s64 	%rd269, %rd355, %rd268;
	shl.b64 	%rd270, %rd269, 3;
	add.s64 	%rd271, %rd16, %rd270;
	ld.global.f64 	%fd212, [%rd271+-32];
	st.global.f64 	[%rd225+24], %fd212;
	ld.u32 	%r301, [%rd18];
	mul.lo.s32 	%r302, %r301, %r106;
	cvt.s64.s32 	%rd272, %r302;
	add.s64 	%rd273, %rd355, %rd272;
	shl.b64 	%rd274, %rd273, 3;
	add.s64 	%rd275, %rd16, %rd274;
	ld.global.f64 	%fd213, [%rd275+-24];
	st.global.f64 	[%rd225+32], %fd213;
	ld.u32 	%r303, [%rd18];
	mul.lo.s32 	%r304, %r303, %r106;
	cvt.s64.s32 	%rd276, %r304;
	add.s64 	%rd277, %rd355, %rd276;
	shl.b64 	%rd278, %rd277, 3;
	add.s64 	%rd279, %rd16, %rd278;
	ld.global.f64 	%fd214, [%rd279+-16];
	st.global.f64 	[%rd225+40], %fd214;
	ld.u32 	%r305, [%rd18];
	mul.lo.s32 	%r306, %r305, %r106;
	cvt.s64.s32 	%rd280, %r306;
	add.s64 	%rd281, %rd355, %rd280;
	shl.b64 	%rd282, %rd281, 3;
	add.s64 	%rd283, %rd16, %rd282;
	ld.global.f64 	%fd215, [%rd283+-8];
	st.global.f64 	[%rd225+48], %fd215;
	ld.u32 	%r307, [%rd18];
	mul.lo.s32 	%r308, %r307, %r106;
	cvt.s64.s32 	%rd284, %r308;
	add.s64 	%rd285, %rd355, %rd284;
	shl.b64 	%rd286, %rd285, 3;
	add.s64 	%rd287, %rd16, %rd286;
	ld.global.f64 	%fd216, [%rd287];
	st.global.f64 	[%rd225+56], %fd216;
	add.s64 	%rd355, %rd355, 16;
	add.s32 	%r376, %r376, 16;
	add.s32 	%r375, %r375, 16;
	setp.ne.s32 	%p106, %r376, 0;
	mov.u32 	%r378, %r81;
	@%p106 bra 	$L__BB0_60;
$L__BB0_61:
	setp.eq.s32 	%p107, %r77, 0;
	@%p107 bra 	$L__BB0_71;
	setp.lt.u32 	%p108, %r78, 7;
	@%p108 bra 	$L__BB0_64;
	ld.u32 	%r309, [%rd18];
	mad.lo.s32 	%r310, %r309, %r106, %r378;
	mul.wide.s32 	%rd288, %r310, 8;
	add.s64 	%rd289, %rd5, %rd288;
	ld.global.f64 	%fd217, [%rd289];
	add.s32 	%r311, %r378, %r85;
	mul.wide.s32 	%rd290, %r311, 8;
	add.s64 	%rd291, %rd1, %rd290;
	st.global.f64 	[%rd291], %fd217;
	ld.u32 	%r312, [%rd18];
	mul.lo.s32 	%r313, %r312, %r106;
	cvt.s64.s32 	%rd292, %r313;
	cvt.u64.u32 	%rd293, %r378;
	add.s64 	%rd294, %rd292, %rd293;
	shl.b64 	%rd295, %rd294, 3;
	add.s64 	%rd296, %rd5, %rd295;
	ld.global.f64 	%fd218, [%rd296+8];
	st.global.f64 	[%rd291+8], %fd218;
	ld.u32 	%r314, [%rd18];
	mul.lo.s32 	%r315, %r314, %r106;
	cvt.s64.s32 	%rd297, %r315;
	add.s64 	%rd298, %rd297, %rd293;
	shl.b64 	%rd299, %rd298, 3;
	add.s64 	%rd300, %rd5, %rd299;
	ld.global.f64 	%fd219, [%rd300+16];
	st.global.f64 	[%rd291+16], %fd219;
	ld.u32 	%r316, [%rd18];
	mul.lo.s32 	%r317, %r316, %r106;
	cvt.s64.s32 	%rd301, %r317;
	add.s64 	%rd302, %rd301, %rd293;
	shl.b64 	%rd303, %rd302, 3;
	add.s64 	%rd304, %rd5, %rd303;
	ld.global.f64 	%fd220, [%rd304+24];
	st.global.f64 	[%rd291+24], %fd220;
	ld.u32 	%r318, [%rd18];
	mul.lo.s32 	%r319, %r318, %r106;
	cvt.s64.s32 	%rd305, %r319;
	add.s64 	%rd306, %rd305, %rd293;
	shl.b64 	%rd307, %rd306, 3;
	add.s64 	%rd308, %rd5, %rd307;
	ld.global.f64 	%fd221, [%rd308+32];
	st.global.f64 	[%rd291+32], %fd221;
	ld.u32 	%r320, [%rd18];
	mul.lo.s32 	%r321, %r320, %r106;
	cvt.s64.s32 	%rd309, %r321;
	add.s64 	%rd310, %rd309, %rd293;
	shl.b64 	%rd311, %rd310, 3;
	add.s64 	%rd312, %rd5, %rd311;
	ld.global.f64 	%fd222, [%rd312+40];
	st.global.f64 	[%rd291+40], %fd222;
	ld.u32 	%r322, [%rd18];
	mul.lo.s32 	%r323, %r322, %r106;
	cvt.s64.s32 	%rd313, %r323;
	add.s64 	%rd314, %rd313, %rd293;
	shl.b64 	%rd315, %rd314, 3;
	add.s64 	%rd316, %rd5, %rd315;
	ld.global.f64 	%fd223, [%rd316+48];
	st.global.f64 	[%rd291+48], %fd223;
	ld.u32 	%r324, [%rd18];
	mul.lo.s32 	%r325, %r324, %r106;
	cvt.s64.s32 	%rd317, %r325;
	add.s64 	%rd318, %rd317, %rd293;
	shl.b64 	%rd319, %rd318, 3;
	add.s64 	%rd320, %rd5, %rd319;
	ld.global.f64 	%fd224, [%rd320+56];
	st.global.f64 	[%rd291+56], %fd224;
	add.s32 	%r378, %r378, 8;
$L__BB0_64:
	setp.eq.s32 	%p109, %r79, 0;
	@%p109 bra 	$L__BB0_71;
	setp.lt.u32 	%p110, %r80, 3;
	@%p110 bra 	$L__BB0_67;
	ld.u32 	%r326, [%rd18];
	mad.lo.s32 	%r327, %r326, %r106, %r378;
	mul.wide.s32 	%rd321, %r327, 8;
	add.s64 	%rd322, %rd5, %rd321;
	ld.global.f64 	%fd225, [%rd322];
	add.s32 	%r328, %r378, %r85;
	mul.wide.s32 	%rd323, %r328, 8;
	add.s64 	%rd324, %rd1, %rd323;
	st.global.f64 	[%rd324], %fd225;
	ld.u32 	%r329, [%rd18];
	mul.lo.s32 	%r330, %r329, %r106;
	cvt.s64.s32 	%rd325, %r330;
	cvt.u64.u32 	%rd326, %r378;
	add.s64 	%rd327, %rd325, %rd326;
	shl.b64 	%rd328, %rd327, 3;
	add.s64 	%rd329, %rd5, %rd328;
	ld.global.f64 	%fd226, [%rd329+8];
	st.global.f64 	[%rd324+8], %fd226;
	ld.u32 	%r331, [%rd18];
	mul.lo.s32 	%r332, %r331, %r106;
	cvt.s64.s32 	%rd330, %r332;
	add.s64 	%rd331, %rd330, %rd326;
	shl.b64 	%rd332, %rd331, 3;
	add.s64 	%rd333, %rd5, %rd332;
	ld.global.f64 	%fd227, [%rd333+16];
	st.global.f64 	[%rd324+16], %fd227;
	ld.u32 	%r333, [%rd18];
	mul.lo.s32 	%r334, %r333, %r106;
	cvt.s64.s32 	%rd334, %r334;
	add.s64 	%rd335, %rd334, %rd326;
	shl.b64 	%rd336, %rd335, 3;
	add.s64 	%rd337, %rd5, %rd336;
	ld.global.f64 	%fd228, [%rd337+24];
	st.global.f64 	[%rd324+24], %fd228;
	add.s32 	%r378, %r378, 4;
$L__BB0_67:
	setp.eq.s32 	%p111, %r82, 0;
	@%p111 bra 	$L__BB0_71;
	setp.eq.s32 	%p112, %r82, 1;
	ld.u32 	%r335, [%rd18];
	mad.lo.s32 	%r336, %r335, %r106, %r378;
	mul.wide.s32 	%rd338, %r336, 8;
	add.s64 	%rd339, %rd5, %rd338;
	ld.global.f64 	%fd229, [%rd339];
	add.s32 	%r337, %r378, %r85;
	mul.wide.s32 	%rd340, %r337, 8;
	add.s64 	%rd21, %rd1, %rd340;
	st.global.f64 	[%rd21], %fd229;
	@%p112 bra 	$L__BB0_71;
	setp.eq.s32 	%p113, %r82, 2;
	ld.u32 	%r338, [%rd18];
	mul.lo.s32 	%r339, %r338, %r106;
	cvt.s64.s32 	%rd341, %r339;
	cvt.u64.u32 	%rd22, %r378;
	add.s64 	%rd342, %rd341, %rd22;
	shl.b64 	%rd343, %rd342, 3;
	add.s64 	%rd344, %rd5, %rd343;
	ld.global.f64 	%fd230, [%rd344+8];
	st.global.f64 	[%rd21+8], %fd230;
	@%p113 bra 	$L__BB0_71;
	ld.u32 	%r340, [%rd18];
	mul.lo.s32 	%r341, %r340, %r106;
	cvt.s64.s32 	%rd345, %r341;
	add.s64 	%rd346, %rd345, %rd22;
	shl.b64 	%rd347, %rd346, 3;
	add.s64 	%rd348, %rd5, %rd347;
	ld.global.f64 	%fd231, [%rd348+16];
	st.global.f64 	[%rd21+16], %fd231;
$L__BB0_71:
	ld.u32 	%r342, [%rd18];
	mul.wide.s32 	%rd349, %r342, 4;
	add.s64 	%rd350, %rd3, %rd349;
	ld.global.u32 	%r343, [%rd350];
	mul.wide.s32 	%rd351, %r374, 4;
	add.s64 	%rd352, %rd2, %rd351;
	st.global.u32 	[%rd352], %r343;
	add.s32 	%r374, %r374, 1;
	setp.lt.s32 	%p114, %r374, %r75;
	@%p114 bra 	$L__BB0_58;
	bra.uni 	$L__BB0_77;
$L__BB0_72:
	add.s32 	%r258, %r74, 1;
	max.s32 	%r96, %r75, %r258;
	sub.s32 	%r259, %r96, %r74;
	and.b32  	%r97, %r259, 3;
	setp.eq.s32 	%p101, %r97, 0;
	mov.u32 	%r382, %r74;
	@%p101 bra 	$L__BB0_75;
	mov.b32 	%r381, 0;
	mov.u32 	%r382, %r74;
$L__BB0_74:
	.pragma "nounroll";
	sub.s32 	%r261, %r382, %r74;
	mul.wide.s32 	%rd204, %r261, 4;
	add.s64 	%rd205, %rd29, %rd204;
	ld.u32 	%r262, [%rd205];
	mul.wide.s32 	%rd206, %r262, 4;
	add.s64 	%rd207, %rd3, %rd206;
	ld.global.u32 	%r263, [%rd207];
	mul.wide.s32 	%rd208, %r382, 4;
	add.s64 	%rd209, %rd2, %rd208;
	st.global.u32 	[%rd209], %r263;
	add.s32 	%r382, %r382, 1;
	add.s32 	%r381, %r381, 1;
	setp.ne.s32 	%p102, %r381, %r97;
	@%p102 bra 	$L__BB0_74;
$L__BB0_75:
	sub.s32 	%r264, %r74, %r96;
	setp.gt.u32 	%p103, %r264, -4;
	@%p103 bra 	$L__BB0_77;
$L__BB0_76:
	sub.s32 	%r265, %r382, %r74;
	mul.wide.s32 	%rd210, %r265, 4;
	add.s64 	%rd211, %rd29, %rd210;
	ld.u32 	%r266, [%rd211];
	mul.wide.s32 	%rd212, %r266, 4;
	add.s64 	%rd213, %rd3, %rd212;
	ld.global.u32 	%r267, [%rd213];
	mul.wide.s32 	%rd214, %r382, 4;
	add.s64 	%rd215, %rd2, %rd214;
	st.global.u32 	[%rd215], %r267;
	ld.u32 	%r268, [%rd211+4];
	mul.wide.s32 	%rd216, %r268, 4;
	add.s64 	%rd217, %rd3, %rd216;
	ld.global.u32 	%r269, [%rd217];
	st.global.u32 	[%rd215+4], %r269;
	ld.u32 	%r270, [%rd211+8];
	mul.wide.s32 	%rd218, %r270, 4;
	add.s64 	%rd219, %rd3, %rd218;
	ld.global.u32 	%r271, [%rd219];
	st.global.u32 	[%rd215+8], %r271;
	ld.u32 	%r272, [%rd211+12];
	mul.wide.s32 	%rd220, %r272, 4;
	add.s64 	%rd221, %rd3, %rd220;
	ld.global.u32 	%r273, [%rd221];
	st.global.u32 	[%rd215+12], %r273;
	add.s32 	%r382, %r382, 4;
	setp.lt.s32 	%p104, %r382, %r75;
	@%p104 bra 	$L__BB0_76;
$L__BB0_77:
	{ // callseq 2, 0
	.param .b64 param0;
	st.param.b64 	[param0], %rd29;
	call.uni 
	free, 
	(
	param0
	);
	} // callseq 2
$L__BB0_78:
	ret;
$L__BB0_79:
	mul.wide.s32 	%rd106, %r51, 8;
	add.s64 	%rd107, %rd31, %rd106;
	mov.b64 	%rd108, 0;
	st.u64 	[%rd107], %rd108;
	mul.wide.s32 	%rd109, %r51, 4;
	add.s64 	%rd110, %rd29, %rd109;
	st.u32 	[%rd110], %r361;
	bra.uni 	$L__BB0_54;

}


// ===== COMPILED SASS (sm_100) =====

	.target	sm_100

	.elftype	@"ET_EXEC"


//--------------------- .note.nv.tkinfo           --------------------------
	.section	.note.nv.tkinfo,"",@"SHT_NOTE"
	.sectionflags	@"SHF_NOTE_NV_TKINFO"
	.tkinfo
        /*0018*/ 	.word	0x00000002
        /*0030*/ 	.string	""
        /*0030*/ 	.string	"ptxas"
        /*0030*/ 	.string	"Cuda compilation tools, release 13.0, V13.0.88"
        /*0030*/ 	.string	"Build cuda_13.0.r13.0/compiler.36424714_0"
        /*0030*/ 	.string	"-arch sm_100 -m 64 "



//--------------------- .note.nv.cuinfo           --------------------------
	.section	.note.nv.cuinfo,"",@"SHT_NOTE"
	.sectionflags	@"SHF_NOTE_NV_CUINFO"
        /*0018*/ 	.short	0x0002
        /*001a*/ 	.short	0x0064
        /*001c*/ 	.short	0x0082
	.zero		2


//--------------------- .nv.info                  --------------------------
	.section	.nv.info,"",@"SHT_CUDA_INFO"
	.align	4


	//----- nvinfo : EIATTR_REGCOUNT
	.align		4
        /*0000*/ 	.byte	0x04, 0x2f
        /*0002*/ 	.short	(.L_1 - .L_0)
	.align		4
.L_0:
        /*0004*/ 	.word	index@(_Z3knnPdPiiiiiS_S_S0_)
        /*0008*/ 	.word	0x00000020


	//----- nvinfo : EIATTR_FRAME_SIZE
	.align		4
.L_1:
        /*000c*/ 	.byte	0x04, 0x11
        /*000e*/ 	.short	(.L_3 - .L_2)
	.align		4
.L_2:
        /*0010*/ 	.word	index@($__internal_0_$__cuda_sm20_dsqrt_rn_f64_mediumpath_v1)
        /*0014*/ 	.word	0x00000000


	//----- nvinfo : EIATTR_FRAME_SIZE
	.align		4
.L_3:
        /*0018*/ 	.byte	0x04, 0x11
        /*001a*/ 	.short	(.L_5 - .L_4)
	.align		4
.L_4:
        /*001c*/ 	.word	index@(_Z3knnPdPiiiiiS_S_S0_)
        /*0020*/ 	.word	0x00000000


	//----- nvinfo : EIATTR_MIN_STACK_SIZE
	.align		4
.L_5:
        /*0024*/ 	.byte	0x04, 0x12
        /*0026*/ 	.short	(.L_7 - .L_6)
	.align		4
.L_6:
        /*0028*/ 	.word	index@(_Z3knnPdPiiiiiS_S_S0_)
        /*002c*/ 	.word	0x00000000
.L_7:


//--------------------- .nv.compat                --------------------------
	.section	.nv.compat,"",@"SHT_CUDA_COMPAT_INFO"
	.align	4
        /*0000*/ 	.byte	0x02, 0x09, 0x00, 0x00, 0x02, 0x02, 0x01, 0x00, 0x02, 0x05, 0x05, 0x00, 0x03, 0x07, 0x01, 0x01
        /*0010*/ 	.byte	0x02, 0x03, 0x00, 0x00, 0x02, 0x06, 0x01, 0x00, 0x04, 0x0b, 0x08, 0x00, 0x01, 0x00, 0x00, 0x00
        /*0020*/ 	.byte	0x00, 0x00, 0x00, 0x00


//--------------------- .nv.info._Z3knnPdPiiiiiS_S_S0_ --------------------------
	.section	.nv.info._Z3knnPdPiiiiiS_S_S0_,"",@"SHT_CUDA_INFO"
	.sectionflags	@""
	.align	4


	//----- nvinfo : EIATTR_CUDA_API_VERSION
	.align		4
        /*0000*/ 	.byte	0x04, 0x37
        /*0002*/ 	.short	(.L_9 - .L_8)
.L_8:
        /*0004*/ 	.word	0x00000082


	//----- nvinfo : EIATTR_KPARAM_INFO
	.align		4
.L_9:
        /*0008*/ 	.byte	0x04, 0x17
        /*000a*/ 	.short	(.L_11 - .L_10)
.L_10:
        /*000c*/ 	.word	0x00000000
        /*0010*/ 	.short	0x0008
        /*0012*/ 	.short	0x0030
        /*0014*/ 	.byte	0x00, 0xf5, 0x21, 0x00


	//----- nvinfo : EIATTR_KPARAM_INFO
	.align		4
.L_11:
        /*0018*/ 	.byte	0x04, 0x17
        /*001a*/ 	.short	(.L_13 - .L_12)
.L_12:
        /*001c*/ 	.word	0x00000000
        /*0020*/ 	.short	0x0007
        /*0022*/ 	.short	0x0028
        /*0024*/ 	.byte	0x00, 0xf5, 0x21, 0x00


	//----- nvinfo : EIATTR_KPARAM_INFO
	.align		4
.L_13:
        /*0028*/ 	.byte	0x04, 0x17
        /*002a*/ 	.short	(.L_15 - .L_14)
.L_14:
        /*002c*/ 	.word	0x00000000
        /*0030*/ 	.short	0x0006
        /*0032*/ 	.short	0x0020
        /*0034*/ 	.byte	0x00, 0xf5, 0x21, 0x00


	//----- nvinfo : EIATTR_KPARAM_INFO
	.align		4
.L_15:
        /*0038*/ 	.byte	0x04, 0x17
        /*003a*/ 	.short	(.L_17 - .L_16)
.L_16:
        /*003c*/ 	.word	0x00000000
        /*0040*/ 	.short	0x0005
        /*0042*/ 	.short	0x001c
        /*0044*/ 	.byte	0x00, 0xf0, 0x11, 0x00


	//----- nvinfo : EIATTR_KPARAM_INFO
	.align		4
.L_17:
        /*0048*/ 	.byte	0x04, 0x17
        /*004a*/ 	.short	(.L_19 - .L_18)
.L_18:
        /*004c*/ 	.word	0x00000000
        /*0050*/ 	.short	0x0004
        /*0052*/ 	.short	0x0018
        /*0054*/ 	.byte	0x00, 0xf0, 0x11, 0x00


	//----- nvinfo : EIATTR_KPARAM_INFO
	.align		4
.L_19:
        /*0058*/ 	.byte	0x04, 0x17
        /*005a*/ 	.short	(.L_21 - .L_20)
.L_20:
        /*005c*/ 	.word	0x00000000
        /*0060*/ 	.short	0x0003
        /*0062*/ 	.short	0x0014
        /*0064*/ 	.byte	0x00, 0xf0, 0x11, 0x00


	//----- nvinfo : EIATTR_KPARAM_INFO
	.align		4
.L_21:
        /*0068*/ 	.byte	0x04, 0x17
        /*006a*/ 	.short	(.L_23 - .L_22)
.L_22:
        /*006c*/ 	.word	0x00000000
        /*0070*/ 	.short	0x0002
        /*0072*/ 	.short	0x0010
        /*0074*/ 	.byte	0x00, 0xf0, 0x11, 0x00


	//----- nvinfo : EIATTR_KPARAM_INFO
	.align		4
.L_23:
        /*0078*/ 	.byte	0x04, 0x17
        /*007a*/ 	.short	(.L_25 - .L_24)
.L_24:
        /*007c*/ 	.word	0x00000000
        /*0080*/ 	.short	0x0001
        /*0082*/ 	.short	0x0008
        /*0084*/ 	.byte	0x00, 0xf5, 0x21, 0x00


	//----- nvinfo : EIATTR_KPARAM_INFO
	.align		4
.L_25:
        /*0088*/ 	.byte	0x04, 0x17
        /*008a*/ 	.short	(.L_27 - .L_26)
.L_26:
        /*008c*/ 	.word	0x00000000
        /*0090*/ 	.short	0x0000
        /*0092*/ 	.short	0x0000
        /*0094*/ 	.byte	0x00, 0xf5, 0x21, 0x00


	//----- nvinfo : EIATTR_SPARSE_MMA_MASK
	.align		4
.L_27:
        /*0098*/ 	.byte	0x03, 0x50
        /*009a*/ 	.short	0x0000


	//----- nvinfo : EIATTR_MAXREG_COUNT
	.align		4
        /*009c*/ 	.byte	0x03, 0x1b
        /*009e*/ 	.short	0x00ff


	//----- nvinfo : EIATTR_EXTERNS
	.align		4
        /*00a0*/ 	.byte	0x04, 0x0f
        /*00a2*/ 	.short	(.L_29 - .L_28)


	//   ....[0]....
	.align		4
.L_28:
        /*00a4*/ 	.word	index@(malloc)


	//   ....[1]....
	.align		4
        /*00a8*/ 	.word	index@(free)


	//----- nvinfo : EIATTR_MERCURY_ISA_VERSION
	.align		4
.L_29:
        /*00ac*/ 	.byte	0x03, 0x5f
        /*00ae*/ 	.short	0x0101


	//----- nvinfo : EIATTR_VRC_CTA_INIT_COUNT
	.align		4
        /*00b0*/ 	.byte	0x02, 0x4a
	.zero		1
	.zero		1


	//----- nvinfo : EIATTR_SYSCALL_OFFSETS
	.align		4
        /*00b4*/ 	.byte	0x04, 0x46
        /*00b6*/ 	.short	(.L_31 - .L_30)


	//   ....[0]....
.L_30:
        /*00b8*/ 	.word	0x00000110


	//   ....[1]....
        /*00bc*/ 	.word	0x00000190


	//   ....[2]....
        /*00c0*/ 	.word	0x00003f40


	//----- nvinfo : EIATTR_EXIT_INSTR_OFFSETS
	.align		4
.L_31:
        /*00c4*/ 	.byte	0x04, 0x1c
        /*00c6*/ 	.short	(.L_33 - .L_32)


	//   ....[0]....
.L_32:
        /*00c8*/ 	.word	0x00000080


	//   ....[1]....
        /*00cc*/ 	.word	0x00003f50


	//----- nvinfo : EIATTR_CRS_STACK_SIZE
	.align		4
.L_33:
        /*00d0*/ 	.byte	0x04, 0x1e
        /*00d2*/ 	.short	(.L_35 - .L_34)
.L_34:
        /*00d4*/ 	.word	0x00000000


	//----- nvinfo : EIATTR_CBANK_PARAM_SIZE
	.align		4
.L_35:
        /*00d8*/ 	.byte	0x03, 0x19
        /*00da*/ 	.short	0x0038


	//----- nvinfo : EIATTR_PARAM_CBANK
	.align		4
        /*00dc*/ 	.byte	0x04, 0x0a
        /*00de*/ 	.short	(.L_37 - .L_36)
	.align		4
.L_36:
        /*00e0*/ 	.word	index@(.nv.constant0._Z3knnPdPiiiiiS_S_S0_)
        /*00e4*/ 	.short	0x0380
        /*00e6*/ 	.short	0x0038


	//----- nvinfo : EIATTR_SW_WAR
	.align		4
.L_37:
        /*00e8*/ 	.byte	0x04, 0x36
        /*00ea*/ 	.short	(.L_39 - .L_38)
.L_38:
        /*00ec*/ 	.word	0x00000008
.L_39:


//--------------------- .nv.callgraph             --------------------------
	.section	.nv.callgraph,"",@"SHT_CUDA_CALLGRAPH"
	.align	4
	.sectionentsize	8
	.align		4
        /*0000*/ 	.word	0x00000000
	.align		4
        /*0004*/ 	.word	0xffffffff
	.align		4
        /*0008*/ 	.word	index@(_Z3knnPdPiiiiiS_S_S0_)
	.align		4
        /*000c*/ 	.word	index@(free)
	.align		4
        /*0010*/ 	.word	index@(_Z3knnPdPiiiiiS_S_S0_)
	.align		4
        /*0014*/ 	.word	index@(malloc)
	.align		4
        /*0018*/ 	.word	0x00000000
	.align		4
        /*001c*/ 	.word	0xfffffffe
	.align		4
        /*0020*/ 	.word	0x00000000
	.align		4
        /*0024*/ 	.word	0xfffffffd
	.align		4
        /*0028*/ 	.word	0x00000000
	.align		4
        /*002c*/ 	.word	0xfffffffc


//--------------------- .nv.constant4             --------------------------
	.section	.nv.constant4,"a",@progbits
	.align	8
	.align		8
.nv.constant4:
        /*0000*/ 	.dword	malloc
	.align		8
        /*0008*/ 	.dword	free


//--------------------- .text._Z3knnPdPiiiiiS_S_S0_ --------------------------
	.section	.text._Z3knnPdPiiiiiS_S_S0_,"ax",@progbits
	.align	128
        .global         _Z3knnPdPiiiiiS_S_S0_
        .type           _Z3knnPdPiiiiiS_S_S0_,@function
        .size           _Z3knnPdPiiiiiS_S_S0_,(.L_x_62 - _Z3knnPdPiiiiiS_S_S0_)
        .other          _Z3knnPdPiiiiiS_S_S0_,@"STO_CUDA_ENTRY STV_DEFAULT"
_Z3knnPdPiiiiiS_S_S0_:
.text._Z3knnPdPiiiiiS_S_S0_:
[----:B------:R-:W0:Y:S01]  /*0000*/  LDC R1, c[0x0][0x37c] ;  /* 0x0000df00ff017b82 */ /* 0x000e220000000800 */
[----:B------:R-:W1:Y:S07]  /*0010*/  S2R R3, SR_TID.X ;  /* 0x0000000000037919 */ /* 0x000e6e0000002100 */
[----:B------:R-:W1:Y:S08]  /*0020*/  S2UR UR4, SR_CTAID.X ;  /* 0x00000000000479c3 */ /* 0x000e700000002500 */
[----:B------:R-:W1:Y:S08]  /*0030*/  LDC R2, c[0x0][0x360] ;  /* 0x0000d800ff027b82 */ /* 0x000e700000000800 */
[----:B------:R-:W2:Y:S01]  /*0040*/  LDC.64 R22, c[0x0][0x390] ;  /* 0x0000e400ff167b82 */ /* 0x000ea20000000a00 */
[----:B-1----:R-:W-:-:S04]  /*0050*/  IMAD R2, R2, UR4, R3 ;  /* 0x0000000402027c24 */ /* 0x002fc8000f8e0203 */
[----:B--2---:R-:W-:-:S05]  /*0060*/  IMAD R18, R2, R22, RZ ;  /* 0x0000001602127224 */ /* 0x004fca00078e02ff */
[----:B------:R-:W-:-:S13]  /*0070*/  ISETP.GE.AND P0, PT, R18, R23, PT ;  /* 0x000000171200720c */ /* 0x000fda0003f06270 */
[----:B0-----:R-:W-:Y:S05]  /*0080*/  @P0 EXIT ;  /* 0x000000000000094d */ /* 0x001fea0003800000 */
[----:B------:R-:W-:Y:S01]  /*0090*/  MOV R16, 0x0 ;  /* 0x0000000000107802 */ /* 0x000fe20000000f00 */
[----:B------:R-:W0:Y:S01]  /*00a0*/  LDCU UR4, c[0x0][0x39c] ;  /* 0x00007380ff0477ac */ /* 0x000e220008000800 */
[----:B------:R-:W-:Y:S02]  /*00b0*/  VIADDMNMX R23, R18, R22, R23, PT ;  /* 0x0000001612177246 */ /* 0x000fe40003800117 */
[----:B------:R1:W2:Y:S01]  /*00c0*/  LDC.64 R6, c[0x4][R16] ;  /* 0x0100000010067b82 */ /* 0x0002a20000000a00 */
[----:B------:R-:W3:Y:S01]  /*00d0*/  LDCU.64 UR36, c[0x0][0x358] ;  /* 0x00006b00ff2477ac */ /* 0x000ee20008000a00 */
[----:B0-----:R-:W-:-:S05]  /*00e0*/  VIADDMNMX R19, R23, -R18, UR4, PT ;  /* 0x0000000417137e46 */ /* 0x001fca000b800912 */
[----:B-1-3--:R-:W-:-:S07]  /*00f0*/  IMAD.WIDE R4, R19, 0x4, RZ ;  /* 0x0000000413047825 */ /* 0x00afce00078e02ff */
[----:B------:R-:W-:-:S07]  /*0100*/  LEPC R20, `(.L_x_0) ;  /* 0x000000001014794e */ /* 0x000fce0000000000 */
[----:B--2---:R-:W-:Y:S05]  /*0110*/  CALL.ABS.NOINC R6 ;  /* 0x0000000006007343 */ /* 0x004fea0003c00000 */
.L_x_0:
[----:B------:R-:W-:Y:S01]  /*0120*/  IMAD.WIDE R6, R19, 0x8, RZ ;  /* 0x0000000813067825 */ /* 0x000fe200078e02ff */
[----:B------:R0:W1:Y:S03]  /*0130*/  LDC.64 R8, c[0x4][R16] ;  /* 0x0100000010087b82 */ /* 0x0000660000000a00 */
[----:B------:R-:W-:Y:S01]  /*0140*/  IMAD.MOV.U32 R17, RZ, RZ, R5 ;  /* 0x000000ffff117224 */ /* 0x000fe200078e0005 */
[----:B------:R-:W-:Y:S01]  /*0150*/  MOV R5, R7 ;  /* 0x0000000700057202 */ /* 0x000fe20000000f00 */
[----:B0-----:R-:W-:Y:S02]  /*0160*/  IMAD.MOV.U32 R16, RZ, RZ, R4 ;  /* 0x000000ffff107224 */ /* 0x001fe400078e0004 */
[----:B------:R-:W-:-:S07]  /*0170*/  IMAD.MOV.U32 R4, RZ, RZ, R6 ;  /* 0x000000ffff047224 */ /* 0x000fce00078e0006 */
[----:B------:R-:W-:-:S07]  /*0180*/  LEPC R20, `(.L_x_1) ;  /* 0x000000001014794e */ /* 0x000fce0000000000 */
[----:B-1----:R-:W-:Y:S05]  /*0190*/  CALL.ABS.NOINC R8 ;  /* 0x0000000008007343 */ /* 0x002fea0003c00000 */
.L_x_1:
[----:B------:R-:W0:Y:S01]  /*01a0*/  LDCU UR4, c[0x0][0x390] ;  /* 0x00007200ff0477ac */ /* 0x000e220008000800 */
[----:B------:R-:W-:Y:S01]  /*01b0*/  BSSY.RECONVERGENT B0, `(.L_x_2) ;  /* 0x0000261000007945 */ /* 0x000fe20003800200 */
[----:B0-----:R-:W-:-:S09]  /*01c0*/  UISETP.GE.AND UP0, UPT, UR4, 0x1, UPT ;  /* 0x000000010400788c */ /* 0x001fd2000bf06270 */
[----:B------:R-:W-:Y:S05]  /*01d0*/  BRA.U !UP0, `(.L_x_3) ;  /* 0x0000002508787547 */ /* 0x000fea000b800000 */
[----:B------:R-:W0:Y:S02]  /*01e0*/  LDC R26, c[0x0][0x398] ;  /* 0x0000e600ff1a7b82 */ /* 0x000e240000000800 */
[----:B0-----:R-:W-:-:S13]  /*01f0*/  ISETP.GE.AND P0, PT, R26, 0x1, PT ;  /* 0x000000011a00780c */ /* 0x001fda0003f06270 */
[----:B------:R-:W-:Y:S05]  /*0200*/  @!P0 BRA `(.L_x_4) ;  /* 0x0000001400c48947 */ /* 0x000fea0003800000 */
[----:B------:R-:W-:Y:S01]  /*0210*/  VIADD R28, R19, 0xffffffff ;  /* 0xffffffff131c7836 */ /* 0x000fe20000000000 */
[----:B------:R-:W-:Y:S01]  /*0220*/  BSSY.RECONVERGENT B1, `(.L_x_5) ;  /* 0x000016e000017945 */ /* 0x000fe20003800200 */
[C---:B------:R-:W-:Y:S01]  /*0230*/  VIADD R0, R26.reuse, 0xffffffff ;  /* 0xffffffff1a007836 */ /* 0x040fe20000000000 */
[C---:B------:R-:W-:Y:S01]  /*0240*/  LOP3.LUT R3, R26.reuse, 0x7, RZ, 0xc0, !PT ;  /* 0x000000071a037812 */ /* 0x040fe200078ec0ff */
[----:B------:R-:W-:Y:S01]  /*0250*/  IMAD.MOV.U32 R27, RZ, RZ, R18 ;  /* 0x000000ffff1b7224 */ /* 0x000fe200078e0012 */
[C---:B------:R-:W-:Y:S02]  /*0260*/  LOP3.LUT R22, R26.reuse, 0x3, RZ, 0xc0, !PT ;  /* 0x000000031a167812 */ /* 0x040fe400078ec0ff */
[----:B------:R-:W-:Y:S02]  /*0270*/  LOP3.LUT R26, R26, 0x7ffffff8, RZ, 0xc0, !PT ;  /* 0x7ffffff81a1a7812 */ /* 0x000fe400078ec0ff */
[----:B------:R-:W-:-:S07]  /*0280*/  LOP3.LUT R28, R28, 0x3, RZ, 0xc0, !PT ;  /* 0x000000031c1c7812 */ /* 0x000fce00078ec0ff */
.L_x_27:
[----:B------:R-:W-:Y:S01]  /*0290*/  ISETP.GE.U32.AND P0, PT, R0, 0x7, PT ;  /* 0x000000070000780c */ /* 0x000fe20003f06070 */
[----:B------:R-:W-:Y:S01]  /*02a0*/  HFMA2 R29, -RZ, RZ, 0, 0 ;  /* 0x00000000ff1d7431 */ /* 0x000fe200000001ff */
[----:B------:R-:W-:-:S11]  /*02b0*/  CS2R R24, SRZ ;  /* 0x0000000000187805 */ /* 0x000fd6000001ff00 */
[----:B------:R-:W-:Y:S05]  /*02c0*/  @!P0 BRA `(.L_x_6) ;  /* 0x0000000000b88947 */ /* 0x000fea0003800000 */
[----:B------:R-:W-:Y:S01]  /*02d0*/  BSSY.RECONVERGENT B2, `(.L_x_7) ;  /* 0x000002c000027945 */ /* 0x000fe20003800200 */
[----:B------:R-:W-:Y:S01]  /*02e0*/  IMAD.MOV.U32 R29, RZ, RZ, RZ ;  /* 0x000000ffff1d7224 */ /* 0x000fe200078e00ff */
[----:B------:R-:W-:-:S07]  /*02f0*/  CS2R R24, SRZ ;  /* 0x0000000000187805 */ /* 0x000fce000001ff00 */
.L_x_8:
[----:B------:R-:W0:Y:S01]  /*0300*/  LDC.64 R6, c[0x0][0x3a0] ;  /* 0x0000e800ff067b82 */ /* 0x000e220000000a00 */
[----:B------:R-:W1:Y:S07]  /*0310*/  LDCU UR4, c[0x0][0x398] ;  /* 0x00007300ff0477ac */ /* 0x000e6e0008000800 */
[----:B------:R-:W2:Y:S01]  /*0320*/  LDC.64 R8, c[0x0][0x380] ;  /* 0x0000e000ff087b82 */ /* 0x000ea20000000a00 */
[----:B-1----:R-:W-:Y:S02]  /*0330*/  IMAD R11, R27, UR4, R29 ;  /* 0x000000041b0b7c24 */ /* 0x002fe4000f8e021d */
[----:B0-----:R-:W-:-:S05]  /*0340*/  IMAD.WIDE.U32 R6, R29, 0x8, R6 ;  /* 0x000000081d067825 */ /* 0x001fca00078e0006 */
[----:B------:R-:W3:Y:S01]  /*0350*/  LDG.E.64 R14, desc[UR36][R6.64] ;  /* 0x00000024060e7981 */ /* 0x000ee2000c1e1b00 */
[----:B--2---:R-:W-:-:S03]  /*0360*/  IMAD.WIDE R8, R11, 0x8, R8 ;  /* 0x000000080b087825 */ /* 0x004fc600078e0208 */
[----:B------:R-:W2:Y:S04]  /*0370*/  LDG.E.64 R10, desc[UR36][R6.64+0x8] ;  /* 0x00000824060a7981 */ /* 0x000ea8000c1e1b00 */
[----:B------:R-:W3:Y:S04]  /*0380*/  LDG.E.64 R20, desc[UR36][R8.64] ;  /* 0x0000002408147981 */ /* 0x000ee8000c1e1b00 */
[----:B------:R-:W2:Y:S01]  /*0390*/  LDG.E.64 R12, desc[UR36][R8.64+0x8] ;  /* 0x00000824080c7981 */ /* 0x000ea2000c1e1b00 */
[----:B---3--:R-:W-:-:S03]  /*03a0*/  DADD R14, R20, -R14 ;  /* 0x00000000140e7229 */ /* 0x008fc6000000080e */
[----:B------:R-:W3:Y:S01]  /*03b0*/  LDG.E.64 R20, desc[UR36][R8.64+0x10] ;  /* 0x0000102408147981 */ /* 0x000ee2000c1e1b00 */
[----:B--2---:R-:W-:-:S03]  /*03c0*/  DADD R10, R12, -R10 ;  /* 0x000000000c0a7229 */ /* 0x004fc6000000080a */
[----:B------:R-:W2:Y:S01]  /*03d0*/  LDG.E.64 R12, desc[UR36][R8.64+0x18] ;  /* 0x00001824080c7981 */ /* 0x000ea2000c1e1b00 */
[----:B------:R-:W-:-:S03]  /*03e0*/  DFMA R24, R14, R14, R24 ;  /* 0x0000000e0e18722b */ /* 0x000fc60000000018 */
[----:B------:R-:W3:Y:S05]  /*03f0*/  LDG.E.64 R14, desc[UR36][R6.64+0x10] ;  /* 0x00001024060e7981 */ /* 0x000eea000c1e1b00 */
[----:B------:R-:W-:Y:S01]  /*0400*/  DFMA R24, R10, R10, R24 ;  /* 0x0000000a0a18722b */ /* 0x000fe20000000018 */
[----:B------:R-:W2:Y:S01]  /*0410*/  LDG.E.64 R10, desc[UR36][R6.64+0x18] ;  /* 0x00001824060a7981 */ /* 0x000ea2000c1e1b00 */
[----:B---3--:R-:W-:-:S03]  /*0420*/  DADD R14, R20, -R14 ;  /* 0x00000000140e7229 */ /* 0x008fc6000000080e */
[----:B------:R-:W3:Y:S05]  /*0430*/  LDG.E.64 R20, desc[UR36][R6.64+0x28] ;  /* 0x0000282406147981 */ /* 0x000eea000c1e1b00 */
[----:B------:R-:W-:Y:S02]  /*0440*/  DFMA R24, R14, R14, R24 ;  /* 0x0000000e0e18722b */ /* 0x000fe40000000018 */
[----:B--2---:R-:W-:Y:S01]  /*0450*/  DADD R10, R12, -R10 ;  /* 0x000000000c0a7229 */ /* 0x004fe2000000080a */
[----:B------:R-:W2:Y:S04]  /*0460*/  LDG.E.64 R14, desc[UR36][R8.64+0x20] ;  /* 0x00002024080e7981 */ /* 0x000ea8000c1e1b00 */
[----:B------:R-:W2:Y:S03]  /*0470*/  LDG.E.64 R12, desc[UR36][R6.64+0x20] ;  /* 0x00002024060c7981 */ /* 0x000ea6000c1e1b00 */
[----:B------:R-:W-:Y:S01]  /*0480*/  DFMA R10, R10, R10, R24 ;  /* 0x0000000a0a0a722b */ /* 0x000fe20000000018 */
[----:B------:R-:W3:Y:S01]  /*0490*/  LDG.E.64 R24, desc[UR36][R8.64+0x28] ;  /* 0x0000282408187981 */ /* 0x000ee2000c1e1b00 */
[----:B--2---:R-:W-:-:S02]  /*04a0*/  DADD R12, R14, -R12 ;  /* 0x000000000e0c7229 */ /* 0x004fc4000000080c */
[----:B---3--:R-:W-:Y:S01]  /*04b0*/  DADD R20, R24, -R20 ;  /* 0x0000000018147229 */ /* 0x008fe20000000814 */
[----:B------:R-:W2:Y:S05]  /*04c0*/  LDG.E.64 R24, desc[UR36][R8.64+0x38] ;  /* 0x0000382408187981 */ /* 0x000eaa000c1e1b00 */
[----:B------:R-:W-:Y:S02]  /*04d0*/  DFMA R10, R12, R12, R10 ;  /* 0x0000000c0c0a722b */ /* 0x000fe4000000000a */
[----:B------:R-:W3:Y:S06]  /*04e0*/  LDG.E.64 R12, desc[UR36][R8.64+0x30] ;  /* 0x00003024080c7981 */ /* 0x000eec000c1e1b00 */
[----:B------:R-:W-:-:S02]  /*04f0*/  DFMA R14, R20, R20, R10 ;  /* 0x00000014140e722b */ /* 0x000fc4000000000a */
[----:B------:R-:W3:Y:S04]  /*0500*/  LDG.E.64 R10, desc[UR36][R6.64+0x30] ;  /* 0x00003024060a7981 */ /* 0x000ee8000c1e1b00 */
[----:B------:R-:W2:Y:S01]  /*0510*/  LDG.E.64 R20, desc[UR36][R6.64+0x38] ;  /* 0x0000382406147981 */ /* 0x000ea2000c1e1b00 */
[----:B------:R-:W-:-:S05]  /*0520*/  VIADD R29, R29, 0x8 ;  /* 0x000000081d1d7836 */ /* 0x000fca0000000000 */
[----:B------:R-:W-:Y:S01]  /*0530*/  ISETP.NE.AND P0, PT, R29, R26, PT ;  /* 0x0000001a1d00720c */ /* 0x000fe20003f05270 */
[----:B---3--:R-:W-:Y:S02]  /*0540*/  DADD R10, R12, -R10 ;  /* 0x000000000c0a7229 */ /* 0x008fe4000000080a */
[----:B--2---:R-:W-:-:S06]  /*0550*/  DADD R24, R24, -R20 ;  /* 0x0000000018187229 */ /* 0x004fcc0000000814 */
[----:B------:R-:W-:-:S08]  /*0560*/  DFMA R14, R10, R10, R14 ;  /* 0x0000000a0a0e722b */ /* 0x000fd0000000000e */
[----:B------:R-:W-:Y:S01]  /*0570*/  DFMA R24, R24, R24, R14 ;  /* 0x000000181818722b */ /* 0x000fe2000000000e */
[----:B------:R-:W-:Y:S10]  /*0580*/  @P0 BRA `(.L_x_8) ;  /* 0xfffffffc005c0947 */ /* 0x000ff4000383ffff */
[----:B------:R-:W-:Y:S05]  /*0590*/  BSYNC.RECONVERGENT B2 ;  /* 0x0000000000027941 */ /* 0x000fea0003800200 */
.L_x_7:
[----:B------:R-:W-:-:S07]  /*05a0*/  IMAD.MOV.U32 R29, RZ, RZ, R26 ;  /* 0x000000ffff1d7224 */ /* 0x000fce00078e001a */
.L_x_6:
[----:B------:R-:W-:-:S13]  /*05b0*/  ISETP.NE.AND P0, PT, R3, RZ, PT ;  /* 0x000000ff0300720c */ /* 0x000fda0003f05270 */
[----:B------:R-:W-:Y:S05]  /*05c0*/  @!P0 BRA `(.L_x_9) ;  /* 0x0000000000d88947 */ /* 0x000fea0003800000 */
[----:B------:R-:W-:Y:S02]  /*05d0*/  IADD3 R6, PT, PT, R3, -0x1, RZ ;  /* 0xffffffff03067810 */ /* 0x000fe40007ffe0ff */
[----:B------:R-:W-:Y:S02]  /*05e0*/  ISETP.NE.AND P1, PT, R22, RZ, PT ;  /* 0x000000ff1600720c */ /* 0x000fe40003f25270 */
[----:B------:R-:W-:-:S13]  /*05f0*/  ISETP.GE.U32.AND P0, PT, R6, 0x3, PT ;  /* 0x000000030600780c */ /* 0x000fda0003f06070 */
[----:B------:R-:W-:Y:S05]  /*0600*/  @!P0 BRA `(.L_x_10) ;  /* 0x00000000005c8947 */ /* 0x000fea0003800000 */
        /* <DEDUP_REMOVED lines=18> */
[----:B------:R-:W-:Y:S01]  /*0730*/  VIADD R29, R29, 0x4 ;  /* 0x000000041d1d7836 */ /* 0x000fe20000000000 */
[----:B---3--:R-:W-:Y:S02]  /*0740*/  DADD R24, R24, -R14 ;  /* 0x0000000018187229 */ /* 0x008fe4000000080e */
[----:B--2---:R-:W-:-:S08]  /*0750*/  DADD R6, R8, -R6 ;  /* 0x0000000008067229 */ /* 0x004fd00000000806 */
[----:B------:R-:W-:-:S08]  /*0760*/  DFMA R10, R6, R6, R10 ;  /* 0x00000006060a722b */ /* 0x000fd0000000000a */
[----:B------:R-:W-:-:S11]  /*0770*/  DFMA R24, R24, R24, R10 ;  /* 0x000000181818722b */ /* 0x000fd6000000000a */
.L_x_10:
[----:B------:R-:W-:Y:S05]  /*0780*/  @!P1 BRA `(.L_x_9) ;  /* 0x0000000000689947 */ /* 0x000fea0003800000 */
[----:B------:R-:W-:Y:S01]  /*0790*/  ISETP.NE.AND P0, PT, R22, 0x1, PT ;  /* 0x000000011600780c */ /* 0x000fe20003f05270 */
[----:B------:R-:W0:-:S12]  /*07a0*/  LDC R14, c[0x0][0x398] ;  /* 0x0000e600ff0e7b82 */ /* 0x000e180000000800 */
[----:B------:R-:W1:Y:S08]  /*07b0*/  @P0 LDC.64 R6, c[0x0][0x380] ;  /* 0x0000e000ff060b82 */ /* 0x000e700000000a00 */
[----:B------:R-:W2:Y:S01]  /*07c0*/  @P0 LDC.64 R20, c[0x0][0x3a0] ;  /* 0x0000e800ff140b82 */ /* 0x000ea20000000a00 */
[----:B0-----:R-:W-:-:S04]  /*07d0*/  @P0 IMAD R9, R27, R14, R29 ;  /* 0x0000000e1b090224 */ /* 0x001fc800078e021d */
[----:B-1----:R-:W-:-:S05]  /*07e0*/  @P0 IMAD.WIDE R6, R9, 0x8, R6 ;  /* 0x0000000809060825 */ /* 0x002fca00078e0206 */
[----:B------:R-:W3:Y:S01]  /*07f0*/  @P0 LDG.E.64 R8, desc[UR36][R6.64] ;  /* 0x0000002406080981 */ /* 0x000ee2000c1e1b00 */
[----:B--2---:R-:W-:-:S05]  /*0800*/  @P0 IMAD.WIDE.U32 R20, R29, 0x8, R20 ;  /* 0x000000081d140825 */ /* 0x004fca00078e0014 */
[----:B------:R-:W3:Y:S04]  /*0810*/  @P0 LDG.E.64 R12, desc[UR36][R20.64] ;  /* 0x00000024140c0981 */ /* 0x000ee8000c1e1b00 */
[----:B------:R-:W2:Y:S04]  /*0820*/  @P0 LDG.E.64 R6, desc[UR36][R6.64+0x8] ;  /* 0x0000082406060981 */ /* 0x000ea8000c1e1b00 */
[----:B------:R0:W2:Y:S01]  /*0830*/  @P0 LDG.E.64 R10, desc[UR36][R20.64+0x8] ;  /* 0x00000824140a0981 */ /* 0x0000a2000c1e1b00 */
[----:B------:R-:W-:Y:S01]  /*0840*/  LOP3.LUT P1, RZ, R14, 0x1, RZ, 0xc0, !PT ;  /* 0x000000010eff7812 */ /* 0x000fe2000782c0ff */
[----:B------:R-:W-:-:S12]  /*0850*/  @P0 VIADD R29, R29, 0x2 ;  /* 0x000000021d1d0836 */ /* 0x000fd80000000000 */
[----:B0-----:R-:W-:Y:S01]  /*0860*/  @P1 IMAD R21, R27, R14, R29 ;  /* 0x0000000e1b151224 */ /* 0x001fe200078e021d */
[----:B---3--:R-:W-:Y:S01]  /*0870*/  @P0 DADD R12, R8, -R12 ;  /* 0x00000000080c0229 */ /* 0x008fe2000000080c */
[----:B------:R-:W0:Y:S01]  /*0880*/  @P1 LDC.64 R8, c[0x0][0x380] ;  /* 0x0000e000ff081b82 */ /* 0x000e220000000a00 */
[----:B--2---:R-:W-:-:S07]  /*0890*/  @P0 DADD R10, R6, -R10 ;  /* 0x00000000060a0229 */ /* 0x004fce000000080a */
[----:B------:R-:W1:Y:S01]  /*08a0*/  @P1 LDC.64 R6, c[0x0][0x3a0] ;  /* 0x0000e800ff061b82 */ /* 0x000e620000000a00 */
[----:B0-----:R-:W-:-:S06]  /*08b0*/  @P1 IMAD.WIDE R8, R21, 0x8, R8 ;  /* 0x0000000815081825 */ /* 0x001fcc00078e0208 */
[----:B------:R-:W2:Y:S01]  /*08c0*/  @P1 LDG.E.64 R8, desc[UR36][R8.64] ;  /* 0x0000002408081981 */ /* 0x000ea2000c1e1b00 */
[----:B-1----:R-:W-:-:S06]  /*08d0*/  @P1 IMAD.WIDE.U32 R14, R29, 0x8, R6 ;  /* 0x000000081d0e1825 */ /* 0x002fcc00078e0006 */
[----:B------:R-:W2:Y:S01]  /*08e0*/  @P1 LDG.E.64 R14, desc[UR36][R14.64] ;  /* 0x000000240e0e1981 */ /* 0x000ea2000c1e1b00 */
[----:B------:R-:W-:-:S08]  /*08f0*/  @P0 DFMA R12, R12, R12, R24 ;  /* 0x0000000c0c0c022b */ /* 0x000fd00000000018 */
[----:B------:R-:W-:Y:S02]  /*0900*/  @P0 DFMA R24, R10, R10, R12 ;  /* 0x0000000a0a18022b */ /* 0x000fe4000000000c */
[----:B--2---:R-:W-:-:S08]  /*0910*/  @P1 DADD R6, R8, -R14 ;  /* 0x0000000008061229 */ /* 0x004fd0000000080e */
[----:B------:R-:W-:-:S11]  /*0920*/  @P1 DFMA R24, R6, R6, R24 ;  /* 0x000000060618122b */ /* 0x000fd60000000018 */
.L_x_9:
[----:B------:R-:W0:Y:S01]  /*0930*/  MUFU.RSQ64H R21, R25 ;  /* 0x0000001900157308 */ /* 0x000e220000001c00 */
[----:B------:R-:W-:Y:S01]  /*0940*/  VIADD R20, R25, 0xfcb00000 ;  /* 0xfcb0000019147836 */ /* 0x000fe20000000000 */
[----:B------:R-:W-:Y:S01]  /*0950*/  MOV R6, 0x0 ;  /* 0x0000000000067802 */ /* 0x000fe20000000f00 */
[----:B------:R-:W-:Y:S01]  /*0960*/  IMAD.MOV.U32 R7, RZ, RZ, 0x3fd80000 ;  /* 0x3fd80000ff077424 */ /* 0x000fe200078e00ff */
[----:B------:R-:W-:Y:S02]  /*0970*/  BSSY.RECONVERGENT B2, `(.L_x_11) ;  /* 0x0000011000027945 */ /* 0x000fe40003800200 */
[----:B------:R-:W-:Y:S01]  /*0980*/  ISETP.GE.U32.AND P0, PT, R20, 0x7ca00000, PT ;  /* 0x7ca000001400780c */ /* 0x000fe20003f06070 */
[----:B0-----:R-:W-:-:S08]  /*0990*/  DMUL R8, R20, R20 ;  /* 0x0000001414087228 */ /* 0x001fd00000000000 */
[----:B------:R-:W-:-:S08]  /*09a0*/  DFMA R8, -R8, R24, 1 ;  /* 0x3ff000000808742b */ /* 0x000fd00000000118 */
[----:B------:R-:W-:Y:S02]  /*09b0*/  DFMA R6, R8, R6, 0.5 ;  /* 0x3fe000000806742b */ /* 0x000fe40000000006 */
[----:B------:R-:W-:-:S08]  /*09c0*/  DMUL R12, R20, R8 ;  /* 0x00000008140c7228 */ /* 0x000fd00000000000 */
[----:B------:R-:W-:-:S08]  /*09d0*/  DFMA R12, R6, R12, R20 ;  /* 0x0000000c060c722b */ /* 0x000fd00000000014 */
[----:B------:R-:W-:Y:S02]  /*09e0*/  DMUL R10, R12, R24 ;  /* 0x000000180c0a7228 */ /* 0x000fe40000000000 */
[----:B------:R-:W-:Y:S02]  /*09f0*/  VIADD R15, R13, 0xfff00000 ;  /* 0xfff000000d0f7836 */ /* 0x000fe40000000000 */
[----:B------:R-:W-:-:S04]  /*0a00*/  IMAD.MOV.U32 R14, RZ, RZ, R12 ;  /* 0x000000ffff0e7224 */ /* 0x000fc800078e000c */
[----:B------:R-:W-:-:S08]  /*0a10*/  DFMA R8, R10, -R10, R24 ;  /* 0x8000000a0a08722b */ /* 0x000fd00000000018 */
[----:B------:R-:W-:Y:S01]  /*0a20*/  DFMA R6, R8, R14, R10 ;  /* 0x0000000e0806722b */ /* 0x000fe2000000000a */
[----:B------:R-:W-:Y:S10]  /*0a30*/  @!P0 BRA `(.L_x_12) ;  /* 0x0000000000108947 */ /* 0x000ff40003800000 */
[----:B------:R-:W-:-:S07]  /*0a40*/  MOV R6, 0xa60 ;  /* 0x00000a6000067802 */ /* 0x000fce0000000f00 */
[----:B------:R-:W-:Y:S05]  /*0a50*/  CALL.REL.NOINC `($__internal_0_$__cuda_sm20_dsqrt_rn_f64_mediumpath_v1) ;  /* 0x0000003400407944 */ /* 0x000fea0003c00000 */
[----:B------:R-:W-:Y:S01]  /*0a60*/  MOV R6, R8 ;  /* 0x0000000800067202 */ /* 0x000fe20000000f00 */
[----:B------:R-:W-:-:S07]  /*0a70*/  IMAD.MOV.U32 R7, RZ, RZ, R9 ;  /* 0x000000ffff077224 */ /* 0x000fce00078e0009 */
.L_x_12:
[----:B------:R-:W-:Y:S05]  /*0a80*/  BSYNC.RECONVERGENT B2 ;  /* 0x0000000000027941 */ /* 0x000fea0003800200 */
.L_x_11:
[----:B------:R-:W-:Y:S01]  /*0a90*/  IMAD.IADD R9, R27, 0x1, -R18 ;  /* 0x000000011b097824 */ /* 0x000fe200078e0a12 */
[----:B------:R-:W-:Y:S04]  /*0aa0*/  BSSY.RECONVERGENT B3, `(.L_x_13) ;  /* 0x00000e2000037945 */ /* 0x000fe80003800200 */
[----:B------:R-:W-:-:S13]  /*0ab0*/  ISETP.GE.AND P0, PT, R9, R19, PT ;  /* 0x000000130900720c */ /* 0x000fda0003f06270 */
[----:B------:R-:W-:Y:S05]  /*0ac0*/  @!P0 BRA `(.L_x_14) ;  /* 0x0000000c006c8947 */ /* 0x000fea0003800000 */
[----:B------:R-:W-:Y:S01]  /*0ad0*/  ISETP.GT.AND P0, PT, R19, 0x1, PT ;  /* 0x000000011300780c */ /* 0x000fe20003f04270 */
[----:B------:R-:W-:Y:S01]  /*0ae0*/  BSSY.RECONVERGENT B2, `(.L_x_15) ;  /* 0x00000cf000027945 */ /* 0x000fe20003800200 */
[----:B------:R-:W-:-:S11]  /*0af0*/  CS2R R12, SRZ ;  /* 0x00000000000c7805 */ /* 0x000fd6000001ff00 */
[----:B------:R-:W-:Y:S05]  /*0b00*/  @!P0 BRA `(.L_x_16) ;  /* 0x0000000c00308947 */ /* 0x000fea0003800000 */
[----:B------:R-:W-:Y:S01]  /*0b10*/  VIADD R8, R19, 0xfffffffe ;  /* 0xfffffffe13087836 */ /* 0x000fe20000000000 */
[----:B------:R-:W-:Y:S01]  /*0b20*/  BSSY.RECONVERGENT B4, `(.L_x_17) ;  /* 0x000005e000047945 */ /* 0x000fe20003800200 */
[----:B------:R-:W-:Y:S02]  /*0b30*/  HFMA2 R15, -RZ, RZ, 0, 0 ;  /* 0x00000000ff0f7431 */ /* 0x000fe400000001ff */
[----:B------:R-:W-:Y:S01]  /*0b40*/  IMAD.MOV.U32 R21, RZ, RZ, 0x1 ;  /* 0x00000001ff157424 */ /* 0x000fe200078e00ff */
[----:B------:R-:W-:-:S13]  /*0b50*/  ISETP.GE.U32.AND P0, PT, R8, 0xf, PT ;  /* 0x0000000f0800780c */ /* 0x000fda0003f06070 */
[----:B------:R-:W-:Y:S05]  /*0b60*/  @!P0 BRA `(.L_x_18) ;  /* 0x0000000400648947 */ /* 0x000fea0003800000 */
[----:B------:R-:W-:Y:S02]  /*0b70*/  IMAD.MOV.U32 R15, RZ, RZ, RZ ;  /* 0x000000ffff0f7224 */ /* 0x000fe400078e00ff */
[----:B------:R-:W-:-:S07]  /*0b80*/  IMAD.MOV.U32 R21, RZ, RZ, 0x1 ;  /* 0x00000001ff157424 */ /* 0x000fce00078e00ff */
.L_x_19:
[----:B------:R-:W-:-:S04]  /*0b90*/  IMAD.WIDE.U32 R24, R15, 0x8, R4 ;  /* 0x000000080f187825 */ /* 0x000fc800078e0004 */
[C---:B------:R-:W-:Y:S01]  /*0ba0*/  IMAD.WIDE.U32 R8, R21.reuse, 0x8, R4 ;  /* 0x0000000815087825 */ /* 0x040fe200078e0004 */
[----:B------:R-:W2:Y:S04]  /*0bb0*/  LD.E.64 R10, desc[UR36][R24.64] ;  /* 0x00000024180a7980 */ /* 0x000ea8000c101b00 */
[----:B------:R-:W2:Y:S02]  /*0bc0*/  LD.E.64 R12, desc[UR36][R8.64] ;  /* 0x00000024080c7980 */ /* 0x000ea4000c101b00 */
[----:B--2---:R-:W-:Y:S02]  /*0bd0*/  DSETP.GT.AND P0, PT, R12, R10, PT ;  /* 0x0000000a0c00722a */ /* 0x004fe40003f04000 */
[----:B------:R-:W2:Y:S04]  /*0be0*/  LD.E.64 R12, desc[UR36][R8.64+0x8] ;  /* 0x00000824080c7980 */ /* 0x000ea8000c101b00 */
[----:B------:R-:W-:-:S05]  /*0bf0*/  SEL R15, R21, R15, P0 ;  /* 0x0000000f150f7207 */ /* 0x000fca0000000000 */
[----:B------:R-:W-:-:S05]  /*0c00*/  IMAD.WIDE.U32 R24, R15, 0x8, R4 ;  /* 0x000000080f187825 */ /* 0x000fca00078e0004 */
[----:B------:R-:W2:Y:S02]  /*0c10*/  LD.E.64 R10, desc[UR36][R24.64] ;  /* 0x00000024180a7980 */ /* 0x000ea4000c101b00 */
[----:B--2---:R-:W-:Y:S02]  /*0c20*/  DSETP.GT.AND P0, PT, R12, R10, PT ;  /* 0x0000000a0c00722a */ /* 0x004fe40003f04000 */
[----:B------:R-:W2:-:S12]  /*0c30*/  LD.E.64 R12, desc[UR36][R8.64+0x10] ;  /* 0x00001024080c7980 */ /* 0x000e98000c101b00 */
[----:B------:R-:W-:-:S05]  /*0c40*/  @P0 IADD3 R15, PT, PT, R21, 0x1, RZ ;  /* 0x00000001150f0810 */ /* 0x000fca0007ffe0ff */
[----:B------:R-:W-:-:S06]  /*0c50*/  IMAD.WIDE.U32 R10, R15, 0x8, R4 ;  /* 0x000000080f0a7825 */ /* 0x000fcc00078e0004 */
[----:B------:R-:W2:Y:S02]  /*0c60*/  LD.E.64 R10, desc[UR36][R10.64] ;  /* 0x000000240a0a7980 */ /* 0x000ea4000c101b00 */
[----:B--2---:R-:W-:Y:S02]  /*0c70*/  DSETP.GT.AND P0, PT, R12, R10, PT ;  /* 0x0000000a0c00722a */ /* 0x004fe40003f04000 */
[----:B------:R-:W2:-:S12]  /*0c80*/  LD.E.64 R12, desc[UR36][R8.64+0x18] ;  /* 0x00001824080c7980 */ /* 0x000e98000c101b00 */
[----:B------:R-:W-:-:S04]  /*0c90*/  @P0 VIADD R15, R21, 0x2 ;  /* 0x00000002150f0836 */ /* 0x000fc80000000000 */
[----:B------:R-:W-:-:S05]  /*0ca0*/  IMAD.WIDE.U32 R24, R15, 0x8, R4 ;  /* 0x000000080f187825 */ /* 0x000fca00078e0004 */
        /* <DEDUP_REMOVED lines=9> */
[----:B------:R-:W-:-:S06]  /*0d40*/  IMAD.WIDE.U32 R10, R15, 0x8, R4 ;  /* 0x000000080f0a7825 */ /* 0x000fcc00078e0004 */
[----:B------:R-:W2:Y:S02]  /*0d50*/  LD.E.64 R10, desc[UR36][R10.64] ;  /* 0x000000240a0a7980 */ /* 0x000ea4000c101b00 */
[----:B--2---:R-:W-:Y:S02]  /*0d60*/  DSETP.GT.AND P0, PT, R12, R10, PT ;  /* 0x0000000a0c00722a */ /* 0x004fe40003f04000 */
[----:B------:R-:W2:-:S12]  /*0d70*/  LD.E.64 R12, desc[UR36][R8.64+0x30] ;  /* 0x00003024080c7980 */ /* 0x000e98000c101b00 */
[----:B------:R-:W-:-:S05]  /*0d80*/  @P0 IADD3 R15, PT, PT, R21, 0x5, RZ ;  /* 0x00000005150f0810 */ /* 0x000fca0007ffe0ff */
        /* <DEDUP_REMOVED lines=45> */
[----:B------:R-:W-:-:S06]  /*1060*/  IMAD.WIDE.U32 R12, R15, 0x8, R4 ;  /* 0x000000080f0c7825 */ /* 0x000fcc00078e0004 */
[----:B------:R-:W2:Y:S01]  /*1070*/  LD.E.64 R12, desc[UR36][R12.64] ;  /* 0x000000240c0c7980 */ /* 0x000ea2000c101b00 */
[----:B------:R-:W-:Y:S02]  /*1080*/  VIADD R25, R19, 0xffffffff ;  /* 0xffffffff13197836 */ /* 0x000fe40000000000 */
[----:B------:R-:W-:-:S03]  /*1090*/  VIADD R14, R21, 0xf ;  /* 0x0000000f150e7836 */ /* 0x000fc60000000000 */
[----:B------:R-:W-:-:S04]  /*10a0*/  LOP3.LUT R25, R25, 0xfffffff0, RZ, 0xc0, !PT ;  /* 0xfffffff019197812 */ /* 0x000fc800078ec0ff */
[----:B------:R-:W-:Y:S02]  /*10b0*/  ISETP.NE.AND P1, PT, R14, R25, PT ;  /* 0x000000190e00720c */ /* 0x000fe40003f25270 */
[----:B------:R-:W-:Y:S01]  /*10c0*/  IADD3 R21, PT, PT, R21, 0x10, RZ ;  /* 0x0000001015157810 */ /* 0x000fe20007ffe0ff */
[----:B--2---:R-:W-:-:S06]  /*10d0*/  DSETP.GT.AND P0, PT, R10, R12, PT ;  /* 0x0000000c0a00722a */ /* 0x004fcc0003f04000 */
[----:B------:R-:W-:-:S04]  /*10e0*/  SEL R15, R14, R15, P0 ;  /* 0x0000000f0e0f7207 */ /* 0x000fc80000000000 */
[----:B------:R-:W-:Y:S05]  /*10f0*/  @P1 BRA `(.L_x_19) ;  /* 0xfffffff800a41947 */ /* 0x000fea000383ffff */
.L_x_18:
[----:B------:R-:W-:Y:S05]  /*1100*/  BSYNC.RECONVERGENT B4 ;  /* 0x0000000000047941 */ /* 0x000fea0003800200 */
.L_x_17:
[----:B------:R-:W-:Y:S01]  /*1110*/  VIADD R14, R19, 0xffffffff ;  /* 0xffffffff130e7836 */ /* 0x000fe20000000000 */
[----:B------:R-:W-:Y:S04]  /*1120*/  BSSY.RECONVERGENT B4, `(.L_x_20) ;  /* 0x0000068000047945 */ /* 0x000fe80003800200 */
[----:B------:R-:W-:-:S13]  /*1130*/  LOP3.LUT P0, RZ, R14, 0xf, RZ, 0xc0, !PT ;  /* 0x0000000f0eff7812 */ /* 0x000fda000780c0ff */
[----:B------:R-:W-:Y:S05]  /*1140*/  @!P0 BRA `(.L_x_21) ;  /* 0x0000000400948947 */ /* 0x000fea0003800000 */
[C---:B------:R-:W-:Y:S01]  /*1150*/  LOP3.LUT R8, R14.reuse, 0xf, RZ, 0xc0, !PT ;  /* 0x0000000f0e087812 */ /* 0x040fe200078ec0ff */
[----:B------:R-:W-:Y:S01]  /*1160*/  BSSY.RECONVERGENT B5, `(.L_x_22) ;  /* 0x000002f000057945 */ /* 0x000fe20003800200 */
[----:B------:R-:W-:-:S03]  /*1170*/  LOP3.LUT P0, RZ, R14, 0x7, RZ, 0xc0, !PT ;  /* 0x000000070eff7812 */ /* 0x000fc6000780c0ff */
[----:B------:R-:W-:-:S05]  /*1180*/  VIADD R8, R8, 0xffffffff ;  /* 0xffffffff08087836 */ /* 0x000fca0000000000 */
[----:B------:R-:W-:-:S13]  /*1190*/  ISETP.GE.U32.AND P1, PT, R8, 0x7, PT ;  /* 0x000000070800780c */ /* 0x000fda0003f26070 */
[----:B------:R-:W-:Y:S05]  /*11a0*/  @!P1 BRA `(.L_x_23) ;  /* 0x0000000000a89947 */ /* 0x000fea0003800000 */
[----:B------:R-:W-:-:S04]  /*11b0*/  IMAD.WIDE.U32 R24, R15, 0x8, R4 ;  /* 0x000000080f187825 */ /* 0x000fc800078e0004 */
[C---:B------:R-:W-:Y:S01]  /*11c0*/  IMAD.WIDE.U32 R12, R21.reuse, 0x8, R4 ;  /* 0x00000008150c7825 */ /* 0x040fe200078e0004 */
[----:B------:R-:W2:Y:S04]  /*11d0*/  LD.E.64 R8, desc[UR36][R24.64] ;  /* 0x0000002418087980 */ /* 0x000ea8000c101b00 */
[----:B------:R-:W2:Y:S02]  /*11e0*/  LD.E.64 R10, desc[UR36][R12.64] ;  /* 0x000000240c0a7980 */ /* 0x000ea4000c101b00 */
[----:B--2---:R-:W-:Y:S02]  /*11f0*/  DSETP.GT.AND P1, PT, R10, R8, PT ;  /* 0x000000080a00722a */ /* 0x004fe40003f24000 */
[----:B------:R-:W2:Y:S04]  /*1200*/  LD.E.64 R10, desc[UR36][R12.64+0x8] ;  /* 0x000008240c0a7980 */ /* 0x000ea8000c101b00 */
[----:B------:R-:W-:-:S05]  /*1210*/  SEL R15, R21, R15, P1 ;  /* 0x0000000f150f7207 */ /* 0x000fca0000800000 */
        /* <DEDUP_REMOVED lines=32> */
[----:B--2---:R-:W-:-:S14]  /*1420*/  DSETP.GT.AND P1, PT, R10, R8, PT ;  /* 0x000000080a00722a */ /* 0x004fdc0003f24000 */
[C---:B------:R-:W-:Y:S02]  /*1430*/  @P1 VIADD R15, R21.reuse, 0x7 ;  /* 0x00000007150f1836 */ /* 0x040fe40000000000 */
[----:B------:R-:W-:-:S07]  /*1440*/  VIADD R21, R21, 0x8 ;  /* 0x0000000815157836 */ /* 0x000fce0000000000 */
.L_x_23:
[----:B------:R-:W-:Y:S05]  /*1450*/  BSYNC.RECONVERGENT B5 ;  /* 0x0000000000057941 */ /* 0x000fea0003800200 */
.L_x_22:
[----:B------:R-:W-:Y:S05]  /*1460*/  @!P0 BRA `(.L_x_21) ;  /* 0x0000000000cc8947 */ /* 0x000fea0003800000 */
[----:B------:R-:W-:Y:S01]  /*1470*/  LOP3.LUT R14, R14, 0x7, RZ, 0xc0, !PT ;  /* 0x000000070e0e7812 */ /* 0x000fe200078ec0ff */
[----:B------:R-:W-:Y:S01]  /*1480*/  BSSY.RECONVERGENT B5, `(.L_x_24) ;  /* 0x000001b000057945 */ /* 0x000fe20003800200 */
[----:B------:R-:W-:-:S03]  /*1490*/  ISETP.NE.AND P1, PT, R28, RZ, PT ;  /* 0x000000ff1c00720c */ /* 0x000fc60003f25270 */
        /* <DEDUP_REMOVED lines=21> */
[----:B------:R-:W2:Y:S02]  /*15f0*/  LD.E.64 R12, desc[UR36][R12.64] ;  /* 0x000000240c0c7980 */ /* 0x000ea4000c101b00 */
[----:B--2---:R-:W-:-:S14]  /*1600*/  DSETP.GT.AND P0, PT, R10, R12, PT ;  /* 0x0000000c0a00722a */ /* 0x004fdc0003f04000 */
[C---:B------:R-:W-:Y:S02]  /*1610*/  @P0 VIADD R15, R21.reuse, 0x3 ;  /* 0x00000003150f0836 */ /* 0x040fe40000000000 */
[----:B------:R-:W-:-:S07]  /*1620*/  VIADD R21, R21, 0x4 ;  /* 0x0000000415157836 */ /* 0x000fce0000000000 */
.L_x_25:
[----:B------:R-:W-:Y:S05]  /*1630*/  BSYNC.RECONVERGENT B5 ;  /* 0x0000000000057941 */ /* 0x000fea0003800200 */
.L_x_24:
[----:B------:R-:W-:Y:S05]  /*1640*/  @!P1 BRA `(.L_x_21) ;  /* 0x0000000000549947 */ /* 0x000fea0003800000 */
[----:B------:R-:W-:-:S04]  /*1650*/  IMAD.WIDE.U32 R8, R15, 0x8, R4 ;  /* 0x000000080f087825 */ /* 0x000fc800078e0004 */
[----:B------:R-:W-:Y:S02]  /*1660*/  IMAD.WIDE.U32 R10, R21, 0x8, R4 ;  /* 0x00000008150a7825 */ /* 0x000fe400078e0004 */
[----:B------:R-:W2:Y:S04]  /*1670*/  LD.E.64 R8, desc[UR36][R8.64] ;  /* 0x0000002408087980 */ /* 0x000ea8000c101b00 */
[----:B------:R-:W2:Y:S01]  /*1680*/  LD.E.64 R12, desc[UR36][R10.64] ;  /* 0x000000240a0c7980 */ /* 0x000ea2000c101b00 */
[----:B------:R-:W-:Y:S01]  /*1690*/  ISETP.NE.AND P1, PT, R28, 0x1, PT ;  /* 0x000000011c00780c */ /* 0x000fe20003f25270 */
[----:B--2---:R-:W-:-:S06]  /*16a0*/  DSETP.GT.AND P0, PT, R12, R8, PT ;  /* 0x000000080c00722a */ /* 0x004fcc0003f04000 */
[----:B------:R-:W-:-:S06]  /*16b0*/  SEL R15, R21, R15, P0 ;  /* 0x0000000f150f7207 */ /* 0x000fcc0000000000 */
[----:B------:R-:W-:Y:S05]  /*16c0*/  @!P1 BRA `(.L_x_21) ;  /* 0x0000000000349947 */ /* 0x000fea0003800000 */
[----:B------:R-:W-:Y:S01]  /*16d0*/  IMAD.WIDE.U32 R8, R15, 0x8, R4 ;  /* 0x000000080f087825 */ /* 0x000fe200078e0004 */
[----:B------:R-:W2:Y:S05]  /*16e0*/  LD.E.64 R12, desc[UR36][R10.64+0x8] ;  /* 0x000008240a0c7980 */ /* 0x000eaa000c101b00 */
[----:B------:R-:W2:Y:S01]  /*16f0*/  LD.E.64 R8, desc[UR36][R8.64] ;  /* 0x0000002408087980 */ /* 0x000ea2000c101b00 */
[----:B------:R-:W-:-:S13]  /*1700*/  ISETP.NE.AND P1, PT, R28, 0x2, PT ;  /* 0x000000021c00780c */ /* 0x000fda0003f25270 */
[----:B------:R-:W3:Y:S01]  /*1710*/  @P1 LD.E.64 R24, desc[UR36][R10.64+0x10] ;  /* 0x000010240a181980 */ /* 0x000ee2000c101b00 */
[----:B--2---:R-:W-:-:S14]  /*1720*/  DSETP.GT.AND P0, PT, R12, R8, PT ;  /* 0x000000080c00722a */ /* 0x004fdc0003f04000 */
[----:B------:R-:W-:-:S05]  /*1730*/  @P0 IADD3 R15, PT, PT, R21, 0x1, RZ ;  /* 0x00000001150f0810 */ /* 0x000fca0007ffe0ff */
[----:B------:R-:W-:-:S06]  /*1740*/  @P1 IMAD.WIDE.U32 R12, R15, 0x8, R4 ;  /* 0x000000080f0c1825 */ /* 0x000fcc00078e0004 */
[----:B------:R-:W3:Y:S01]  /*1750*/  @P1 LD.E.64 R12, desc[UR36][R12.64] ;  /* 0x000000240c0c1980 */ /* 0x000ee2000c101b00 */
[----:B------:R-:W-:Y:S01]  /*1760*/  PLOP3.LUT P2, PT, PT, PT, PT, 0x8, 0x80 ;  /* 0x000000000080781c */ /* 0x000fe20003f4e170 */
[----:B---3--:R-:W-:-:S06]  /*1770*/  @P1 DSETP.GT.AND P0, PT, R24, R12, PT ;  /* 0x0000000c1800122a */ /* 0x008fcc0003f04000 */
[----:B------:R-:W-:-:S13]  /*1780*/  @P1 PLOP3.LUT P2, PT, P0, PT, PT, 0x80, 0x8 ;  /* 0x000000000008181c */ /* 0x000fda000074f070 */
[----:B------:R-:W-:-:S07]  /*1790*/  @P2 VIADD R15, R21, 0x2 ;  /* 0x00000002150f2836 */ /* 0x000fce0000000000 */
.L_x_21:
[----:B------:R-:W-:Y:S05]  /*17a0*/  BSYNC.RECONVERGENT B4 ;  /* 0x0000000000047941 */ /* 0x000fea0003800200 */
.L_x_20:
[----:B------:R-:W-:Y:S02]  /*17b0*/  IMAD.MOV.U32 R12, RZ, RZ, R15 ;  /* 0x000000ffff0c7224 */ /* 0x000fe400078e000f */
[----:B------:R-:W-:-:S07]  /*17c0*/  IMAD.MOV.U32 R13, RZ, RZ, RZ ;  /* 0x000000ffff0d7224 */ /* 0x000fce00078e00ff */
.L_x_16:
[----:B------:R-:W-:Y:S05]  /*17d0*/  BSYNC.RECONVERGENT B2 ;  /* 0x0000000000027941 */ /* 0x000fea0003800200 */
.L_x_15:
[----:B------:R-:W-:-:S04]  /*17e0*/  LEA R8, P0, R12, R4, 0x3 ;  /* 0x000000040c087211 */ /* 0x000fc800078018ff */
[----:B------:R-:W-:-:S05]  /*17f0*/  LEA.HI.X R9, R12, R5, R13, 0x3, P0 ;  /* 0x000000050c097211 */ /* 0x000fca00000f1c0d */
[----:B------:R-:W2:Y:S02]  /*1800*/  LD.E.64 R10, desc[UR36][R8.64] ;  /* 0x00000024080a7980 */ /* 0x000ea4000c101b00 */
[----:B--2---:R-:W-:-:S14]  /*1810*/  DSETP.GEU.AND P0, PT, R6, R10, PT ;  /* 0x0000000a0600722a */ /* 0x004fdc0003f0e000 */
[----:B------:R-:W-:Y:S05]  /*1820*/  @P0 BRA `(.L_x_26) ;  /* 0x0000000000240947 */ /* 0x000fea0003800000 */
[C---:B------:R-:W-:Y:S01]  /*1830*/  LEA R10, P0, R12.reuse, R16, 0x2 ;  /* 0x000000100c0a7211 */ /* 0x040fe200078010ff */
[----:B------:R0:W-:Y:S03]  /*1840*/  ST.E.64 desc[UR36][R8.64], R6 ;  /* 0x0000000608007985 */ /* 0x0001e6000c101b24 */
[----:B------:R-:W-:-:S05]  /*1850*/  LEA.HI.X R11, R12, R17, R13, 0x2, P0 ;  /* 0x000000110c0b7211 */ /* 0x000fca00000f140d */
[----:B------:R0:W-:Y:S01]  /*1860*/  ST.E desc[UR36][R10.64], R27 ;  /* 0x0000001b0a007985 */ /* 0x0001e2000c101924 */
[----:B------:R-:W-:Y:S05]  /*1870*/  BRA `(.L_x_26) ;  /* 0x0000000000107947 */ /* 0x000fea0003800000 */
.L_x_14:
[----:B------:R-:W-:-:S04]  /*1880*/  IMAD.WIDE R10, R9, 0x8, R4 ;  /* 0x00000008090a7825 */ /* 0x000fc800078e0204 */
[----:B------:R-:W-:Y:S01]  /*1890*/  IMAD.WIDE R8, R9, 0x4, R16 ;  /* 0x0000000409087825 */ /* 0x000fe200078e0210 */
[----:B------:R1:W-:Y:S04]  /*18a0*/  ST.E.64 desc[UR36][R10.64], R6 ;  /* 0x000000060a007985 */ /* 0x0003e8000c101b24 */
[----:B------:R1:W-:Y:S02]  /*18b0*/  ST.E desc[UR36][R8.64], R27 ;  /* 0x0000001b08007985 */ /* 0x0003e4000c101924 */
.L_x_26:
[----:B------:R-:W-:Y:S05]  /*18c0*/  BSYNC.RECONVERGENT B3 ;  /* 0x0000000000037941 */ /* 0x000fea0003800200 */
.L_x_13:
[----:B01----:R-:W-:-:S04]  /*18d0*/  IADD3 R27, PT, PT, R27, 0x1, RZ ;  /* 0x000000011b1b7810 */ /* 0x003fc80007ffe0ff */
[----:B------:R-:W-:-:S13]  /*18e0*/  ISETP.GE.AND P0, PT, R27, R23, PT ;  /* 0x000000171b00720c */ /* 0x000fda0003f06270 */
[----:B------:R-:W-:Y:S05]  /*18f0*/  @!P0 BRA `(.L_x_27) ;  /* 0xffffffe800648947 */ /* 0x000fea000383ffff */
[----:B------:R-:W-:Y:S05]  /*1900*/  BSYNC.RECONVERGENT B1 ;  /* 0x0000000000017941 */ /* 0x000fea0003800200 */
.L_x_5:
[----:B------:R-:W-:Y:S05]  /*1910*/  BRA `(.L_x_3) ;  /* 0x0000000c00a87947 */ /* 0x000fea0003800000 */
.L_x_4:
[C---:B------:R-:W-:Y:S02]  /*1920*/  VIADD R0, R19.reuse, 0xf ;  /* 0x0000000f13007836 */ /* 0x040fe40000000000 */
[C---:B------:R-:W-:Y:S02]  /*1930*/  VIADD R7, R19.reuse, 0x7 ;  /* 0x0000000713077836 */ /* 0x040fe40000000000 */
[----:B------:R-:W-:Y:S01]  /*1940*/  VIADD R8, R19, 0xfffffffe ;  /* 0xfffffffe13087836 */ /* 0x000fe20000000000 */
[----:B------:R-:W-:Y:S02]  /*1950*/  LOP3.LUT R3, R0, 0xf, RZ, 0xc0, !PT ;  /* 0x0000000f00037812 */ /* 0x000fe400078ec0ff */
[----:B------:R-:W-:Y:S02]  /*1960*/  LOP3.LUT R6, R7, 0x7, RZ, 0xc0, !PT ;  /* 0x0000000707067812 */ /* 0x000fe400078ec0ff */
[----:B------:R-:W-:Y:S01]  /*1970*/  ISETP.GE.U32.AND P0, PT, R8, 0xf, PT ;  /* 0x0000000f0800780c */ /* 0x000fe20003f06070 */
[----:B------:R-:W-:Y:S01]  /*1980*/  VIADD R3, R3, 0xffffffff ;  /* 0xffffffff03037836 */ /* 0x000fe20000000000 */
[----:B------:R-:W-:-:S02]  /*1990*/  IADD3 R6, PT, PT, R6, -0x1, RZ ;  /* 0xffffffff06067810 */ /* 0x000fc40007ffe0ff */
[----:B------:R-:W-:Y:S02]  /*19a0*/  LOP3.LUT R7, R7, 0x3, RZ, 0xc0, !PT ;  /* 0x0000000307077812 */ /* 0x000fe400078ec0ff */
[----:B------:R-:W-:Y:S01]  /*19b0*/  ISETP.GE.U32.AND P2, PT, R3, 0x7, PT ;  /* 0x000000070300780c */ /* 0x000fe20003f46070 */
[----:B------:R-:W-:Y:S01]  /*19c0*/  VIADD R3, R19, 0xffffffff ;  /* 0xffffffff13037836 */ /* 0x000fe20000000000 */
[----:B------:R-:W-:Y:S01]  /*19d0*/  ISETP.GE.U32.AND P1, PT, R6, 0x3, PT ;  /* 0x000000030600780c */ /* 0x000fe20003f26070 */
[----:B------:R-:W-:-:S03]  /*19e0*/  IMAD.MOV.U32 R6, RZ, RZ, R18 ;  /* 0x000000ffff067224 */ /* 0x000fc600078e0012 */
[----:B------:R-:W-:-:S09]  /*19f0*/  LOP3.LUT R8, R3, 0xfffffff0, RZ, 0xc0, !PT ;  /* 0xfffffff003087812 */ /* 0x000fd200078ec0ff */
.L_x_41:
[----:B------:R-:W-:Y:S01]  /*1a00*/  IADD3 R11, PT, PT, -R18, R6, RZ ;  /* 0x00000006120b7210 */ /* 0x000fe20007ffe1ff */
[----:B------:R-:W-:Y:S03]  /*1a10*/  BSSY.RECONVERGENT B2, `(.L_x_28) ;  /* 0x00000d7000027945 */ /* 0x000fe60003800200 */
[----:B------:R-:W-:-:S13]  /*1a20*/  ISETP.GE.AND P3, PT, R11, R19, PT ;  /* 0x000000130b00720c */ /* 0x000fda0003f66270 */
[----:B------:R-:W-:-:S04]  /*1a30*/  @!P3 IMAD.WIDE R12, R11, 0x8, R4 ;  /* 0x000000080b0cb825 */ /* 0x000fc800078e0204 */
[----:B------:R-:W-:Y:S01]  /*1a40*/  @!P3 IMAD.WIDE R10, R11, 0x4, R16 ;  /* 0x000000040b0ab825 */ /* 0x000fe200078e0210 */
[----:B------:R0:W-:Y:S04]  /*1a50*/  @!P3 ST.E.64 desc[UR36][R12.64], RZ ;  /* 0x000000ff0c00b985 */ /* 0x0001e8000c101b24 */
[----:B------:R0:W-:Y:S01]  /*1a60*/  @!P3 ST.E desc[UR36][R10.64], R6 ;  /* 0x000000060a00b985 */ /* 0x0001e2000c101924 */
[----:B------:R-:W-:Y:S05]  /*1a70*/  @!P3 BRA `(.L_x_29) ;  /* 0x0000000c0040b947 */ /* 0x000fea0003800000 */
[----:B------:R-:W-:Y:S01]  /*1a80*/  ISETP.GE.AND P3, PT, R19, 0x2, PT ;  /* 0x000000021300780c */ /* 0x000fe20003f66270 */
[----:B------:R-:W-:Y:S01]  /*1a90*/  BSSY.RECONVERGENT B1, `(.L_x_30) ;  /* 0x00000c6000017945 */ /* 0x000fe20003800200 */
[----:B0-----:R-:W-:-:S11]  /*1aa0*/  CS2R R10, SRZ ;  /* 0x00000000000a7805 */ /* 0x001fd6000001ff00 */
[----:B------:R-:W-:Y:S05]  /*1ab0*/  @!P3 BRA `(.L_x_31) ;  /* 0x0000000c000cb947 */ /* 0x000fea0003800000 */
[----:B------:R-:W-:Y:S01]  /*1ac0*/  BSSY.RECONVERGENT B3, `(.L_x_32) ;  /* 0x000005c000037945 */ /* 0x000fe20003800200 */
[----:B------:R-:W-:Y:S01]  /*1ad0*/  LOP3.LUT P3, RZ, R3, 0xf, RZ, 0xc0, !PT ;  /* 0x0000000f03ff7812 */ /* 0x000fe2000786c0ff */
[----:B------:R-:W-:Y:S02]  /*1ae0*/  IMAD.MOV.U32 R21, RZ, RZ, RZ ;  /* 0x000000ffff157224 */ /* 0x000fe400078e00ff */
[----:B------:R-:W-:Y:S01]  /*1af0*/  IMAD.MOV.U32 R9, RZ, RZ, 0x1 ;  /* 0x00000001ff097424 */ /* 0x000fe200078e00ff */
[----:B------:R-:W-:Y:S09]  /*1b00*/  @!P0 BRA `(.L_x_33) ;  /* 0x00000004005c8947 */ /* 0x000ff20003800000 */
[----:B------:R-:W-:Y:S01]  /*1b10*/  IMAD.MOV.U32 R21, RZ, RZ, RZ ;  /* 0x000000ffff157224 */ /* 0x000fe200078e00ff */
[----:B------:R-:W-:-:S07]  /*1b20*/  MOV R9, 0x1 ;  /* 0x0000000100097802 */ /* 0x000fce0000000f00 */
.L_x_34:
        /* <DEDUP_REMOVED lines=63> */
[----:B------:R-:W2:Y:S04]  /*1f20*/  LD.E.64 R12, desc[UR36][R26.64] ;  /* 0x000000241a0c7980 */ /* 0x000ea8000c101b00 */
[----:B------:R-:W3:Y:S01]  /*1f30*/  LD.E.64 R26, desc[UR36][R10.64+0x78] ;  /* 0x000078240a1a7980 */ /* 0x000ee2000c101b00 */
[----:B--2---:R-:W-:-:S03]  /*1f40*/  DSETP.GT.AND P4, PT, R14, R12, PT ;  /* 0x0000000c0e00722a */ /* 0x004fc60003f84000 */
[----:B------:R-:W2:Y:S11]  /*1f50*/  LD.E.64 R14, desc[UR36][R10.64+0x68] ;  /* 0x000068240a0e7980 */ /* 0x000eb6000c101b00 */
        /* <DEDUP_REMOVED lines=8> */
[----:B--2---:R-:W-:-:S14]  /*1fe0*/  DSETP.GT.AND P4, PT, R14, R12, PT ;  /* 0x0000000c0e00722a */ /* 0x004fdc0003f84000 */
[----:B------:R-:W-:-:S04]  /*1ff0*/  @P4 VIADD R25, R9, 0xe ;  /* 0x0000000e09194836 */ /* 0x000fc80000000000 */
[----:B------:R-:W-:-:S06]  /*2000*/  IMAD.WIDE.U32 R14, R25, 0x8, R4 ;  /* 0x00000008190e7825 */ /* 0x000fcc00078e0004 */
[----:B------:R-:W3:Y:S01]  /*2010*/  LD.E.64 R14, desc[UR36][R14.64] ;  /* 0x000000240e0e7980 */ /* 0x000ee2000c101b00 */
[----:B------:R-:W-:-:S05]  /*2020*/  VIADD R21, R9, 0xf ;  /* 0x0000000f09157836 */ /* 0x000fca0000000000 */
[----:B------:R-:W-:Y:S02]  /*2030*/  ISETP.NE.AND P5, PT, R21, R8, PT ;  /* 0x000000081500720c */ /* 0x000fe40003fa5270 */
[----:B------:R-:W-:Y:S01]  /*2040*/  IADD3 R9, PT, PT, R9, 0x10, RZ ;  /* 0x0000001009097810 */ /* 0x000fe20007ffe0ff */
[----:B---3--:R-:W-:-:S06]  /*2050*/  DSETP.GT.AND P4, PT, R26, R14, PT ;  /* 0x0000000e1a00722a */ /* 0x008fcc0003f84000 */
[----:B------:R-:W-:-:S04]  /*2060*/  SEL R21, R21, R25, P4 ;  /* 0x0000001915157207 */ /* 0x000fc80002000000 */
[----:B------:R-:W-:Y:S05]  /*2070*/  @P5 BRA `(.L_x_34) ;  /* 0xfffffff800ac5947 */ /* 0x000fea000383ffff */
.L_x_33:
[----:B------:R-:W-:Y:S05]  /*2080*/  BSYNC.RECONVERGENT B3 ;  /* 0x0000000000037941 */ /* 0x000fea0003800200 */
.L_x_32:
[----:B------:R-:W-:Y:S04]  /*2090*/  BSSY.RECONVERGENT B3, `(.L_x_35) ;  /* 0x0000063000037945 */ /* 0x000fe80003800200 */
[----:B------:R-:W-:Y:S05]  /*20a0*/  @!P3 BRA `(.L_x_36) ;  /* 0x000000040084b947 */ /* 0x000fea0003800000 */
[----:B------:R-:W-:Y:S01]  /*20b0*/  BSSY.RECONVERGENT B4, `(.L_x_37) ;  /* 0x000002e000047945 */ /* 0x000fe20003800200 */
[----:B------:R-:W-:-:S03]  /*20c0*/  LOP3.LUT P3, RZ, R0, 0x7, RZ, 0xc0, !PT ;  /* 0x0000000700ff7812 */ /* 0x000fc6000786c0ff */
[----:B------:R-:W-:Y:S10]  /*20d0*/  @!P2 BRA `(.L_x_38) ;  /* 0x0000000000aca947 */ /* 0x000ff40003800000 */
        /* <DEDUP_REMOVED lines=38> */
[----:B------:R-:W3:Y:S02]  /*2340*/  LD.E.64 R14, desc[UR36][R14.64] ;  /* 0x000000240e0e7980 */ /* 0x000ee4000c101b00 */
[----:B---3--:R-:W-:-:S14]  /*2350*/  DSETP.GT.AND P4, PT, R26, R14, PT ;  /* 0x0000000e1a00722a */ /* 0x008fdc0003f84000 */
[C---:B------:R-:W-:Y:S01]  /*2360*/  @P4 VIADD R25, R9.reuse, 0x7 ;  /* 0x0000000709194836 */ /* 0x040fe20000000000 */
[----:B------:R-:W-:-:S03]  /*2370*/  IADD3 R9, PT, PT, R9, 0x8, RZ ;  /* 0x0000000809097810 */ /* 0x000fc60007ffe0ff */
[----:B------:R-:W-:-:S07]  /*2380*/  IMAD.MOV.U32 R21, RZ, RZ, R25 ;  /* 0x000000ffff157224 */ /* 0x000fce00078e0019 */
.L_x_38:
[----:B------:R-:W-:Y:S05]  /*2390*/  BSYNC.RECONVERGENT B4 ;  /* 0x0000000000047941 */ /* 0x000fea0003800200 */
.L_x_37:
[----:B------:R-:W-:Y:S05]  /*23a0*/  @!P3 BRA `(.L_x_36) ;  /* 0x0000000000c4b947 */ /* 0x000fea0003800000 */
[----:B------:R-:W-:Y:S01]  /*23b0*/  BSSY.RECONVERGENT B4, `(.L_x_39) ;  /* 0x000001a000047945 */ /* 0x000fe20003800200 */
[----:B------:R-:W-:-:S03]  /*23c0*/  ISETP.NE.AND P3, PT, R7, RZ, PT ;  /* 0x000000ff0700720c */ /* 0x000fc60003f65270 */
[----:B------:R-:W-:Y:S10]  /*23d0*/  @!P1 BRA `(.L_x_40) ;  /* 0x00000000005c9947 */ /* 0x000ff40003800000 */
[----:B------:R-:W-:-:S04]  /*23e0*/  IMAD.WIDE.U32 R26, R21, 0x8, R4 ;  /* 0x00000008151a7825 */ /* 0x000fc800078e0004 */
[----:B------:R-:W-:Y:S01]  /*23f0*/  IMAD.WIDE.U32 R10, R9, 0x8, R4 ;  /* 0x00000008090a7825 */ /* 0x000fe200078e0004 */
[----:B------:R-:W2:Y:S04]  /*2400*/  LD.E.64 R12, desc[UR36][R26.64] ;  /* 0x000000241a0c7980 */ /* 0x000ea8000c101b00 */
[----:B------:R-:W2:Y:S04]  /*2410*/  LD.E.64 R14, desc[UR36][R10.64] ;  /* 0x000000240a0e7980 */ /* 0x000ea8000c101b00 */
[----:B------:R-:W3:Y:S01]  /*2420*/  LD.E.64 R26, desc[UR36][R10.64+0x18] ;  /* 0x000018240a1a7980 */ /* 0x000ee2000c101b00 */
[----:B--2---:R-:W-:-:S03]  /*2430*/  DSETP.GT.AND P4, PT, R14, R12, PT ;  /* 0x0000000c0e00722a */ /* 0x004fc60003f84000 */
[----:B------:R-:W2:Y:S03]  /*2440*/  LD.E.64 R14, desc[UR36][R10.64+0x8] ;  /* 0x000008240a0e7980 */ /* 0x000ea6000c101b00 */
[----:B------:R-:W-:-:S05]  /*2450*/  SEL R25, R9, R21, P4 ;  /* 0x0000001509197207 */ /* 0x000fca0002000000 */
        /* <DEDUP_REMOVED lines=12> */
[C---:B------:R-:W-:Y:S01]  /*2520*/  @P4 IADD3 R25, PT, PT, R9.reuse, 0x3, RZ ;  /* 0x0000000309194810 */ /* 0x040fe20007ffe0ff */
[----:B------:R-:W-:-:S04]  /*2530*/  VIADD R9, R9, 0x4 ;  /* 0x0000000409097836 */ /* 0x000fc80000000000 */
[----:B------:R-:W-:-:S07]  /*2540*/  IMAD.MOV.U32 R21, RZ, RZ, R25 ;  /* 0x000000ffff157224 */ /* 0x000fce00078e0019 */
.L_x_40:
[----:B------:R-:W-:Y:S05]  /*2550*/  BSYNC.RECONVERGENT B4 ;  /* 0x0000000000047941 */ /* 0x000fea0003800200 */
.L_x_39:
        /* <DEDUP_REMOVED lines=15> */
[----:B------:R-:W-:-:S04]  /*2650*/  @P4 VIADD R21, R9, 0x1 ;  /* 0x0000000109154836 */ /* 0x000fc80000000000 */
[----:B------:R-:W-:-:S06]  /*2660*/  @P3 IMAD.WIDE.U32 R12, R21, 0x8, R4 ;  /* 0x00000008150c3825 */ /* 0x000fcc00078e0004 */
[----:B------:R-:W3:Y:S01]  /*2670*/  @P3 LD.E.64 R12, desc[UR36][R12.64] ;  /* 0x000000240c0c3980 */ /* 0x000ee2000c101b00 */
[----:B------:R-:W-:Y:S01]  /*2680*/  PLOP3.LUT P5, PT, PT, PT, PT, 0x8, 0x80 ;  /* 0x000000000080781c */ /* 0x000fe20003fae170 */
[----:B---3--:R-:W-:-:S06]  /*2690*/  @P3 DSETP.GT.AND P4, PT, R24, R12, PT ;  /* 0x0000000c1800322a */ /* 0x008fcc0003f84000 */
[----:B------:R-:W-:-:S13]  /*26a0*/  @P3 PLOP3.LUT P5, PT, P4, PT, PT, 0x80, 0x8 ;  /* 0x000000000008381c */ /* 0x000fda00027af070 */
[----:B------:R-:W-:-:S07]  /*26b0*/  @P5 IADD3 R21, PT, PT, R9, 0x2, RZ ;  /* 0x0000000209155810 */ /* 0x000fce0007ffe0ff */
.L_x_36:
[----:B------:R-:W-:Y:S05]  /*26c0*/  BSYNC.RECONVERGENT B3 ;  /* 0x0000000000037941 */ /* 0x000fea0003800200 */
.L_x_35:
[----:B------:R-:W-:Y:S02]  /*26d0*/  IMAD.MOV.U32 R10, RZ, RZ, R21 ;  /* 0x000000ffff0a7224 */ /* 0x000fe400078e0015 */
[----:B------:R-:W-:-:S07]  /*26e0*/  IMAD.MOV.U32 R11, RZ, RZ, RZ ;  /* 0x000000ffff0b7224 */ /* 0x000fce00078e00ff */
.L_x_31:
[----:B------:R-:W-:Y:S05]  /*26f0*/  BSYNC.RECONVERGENT B1 ;  /* 0x0000000000017941 */ /* 0x000fea0003800200 */
.L_x_30:
[----:B------:R-:W-:-:S04]  /*2700*/  LEA R12, P3, R10, R4, 0x3 ;  /* 0x000000040a0c7211 */ /* 0x000fc800078618ff */
[----:B------:R-:W-:-:S05]  /*2710*/  LEA.HI.X R13, R10, R5, R11, 0x3, P3 ;  /* 0x000000050a0d7211 */ /* 0x000fca00018f1c0b */
[----:B------:R-:W2:Y:S02]  /*2720*/  LD.E.64 R14, desc[UR36][R12.64] ;  /* 0x000000240c0e7980 */ /* 0x000ea4000c101b00 */
[----:B--2---:R-:W-:-:S14]  /*2730*/  DSETP.GT.AND P3, PT, R14, RZ, PT ;  /* 0x000000ff0e00722a */ /* 0x004fdc0003f64000 */
[C---:B------:R-:W-:Y:S01]  /*2740*/  @P3 LEA R14, P4, R10.reuse, R16, 0x2 ;  /* 0x000000100a0e3211 */ /* 0x040fe200078810ff */
[----:B------:R1:W-:Y:S03]  /*2750*/  @P3 ST.E.64 desc[UR36][R12.64], RZ ;  /* 0x000000ff0c003985 */ /* 0x0003e6000c101b24 */
[----:B------:R-:W-:-:S05]  /*2760*/  @P3 LEA.HI.X R15, R10, R17, R11, 0x2, P4 ;  /* 0x000000110a0f3211 */ /* 0x000fca00020f140b */
[----:B------:R1:W-:Y:S04]  /*2770*/  @P3 ST.E desc[UR36][R14.64], R6 ;  /* 0x000000060e003985 */ /* 0x0003e8000c101924 */
.L_x_29:
[----:B------:R-:W-:Y:S05]  /*2780*/  BSYNC.RECONVERGENT B2 ;  /* 0x0000000000027941 */ /* 0x000fea0003800200 */
.L_x_28:
[----:B01----:R-:W-:-:S05]  /*2790*/  VIADD R6, R6, 0x1 ;  /* 0x0000000106067836 */ /* 0x003fca0000000000 */
[----:B------:R-:W-:-:S13]  /*27a0*/  ISETP.GE.AND P3, PT, R6, R23, PT ;  /* 0x000000170600720c */ /* 0x000fda0003f66270 */
[----:B------:R-:W-:Y:S05]  /*27b0*/  @!P3 BRA `(.L_x_41) ;  /* 0xfffffff00090b947 */ /* 0x000fea000383ffff */
.L_x_3:
[----:B------:R-:W-:Y:S05]  /*27c0*/  BSYNC.RECONVERGENT B0 ;  /* 0x0000000000007941 */ /* 0x000fea0003800200 */
.L_x_2:
[----:B------:R-:W-:Y:S01]  /*27d0*/  ISETP.GE.AND P0, PT, R19, 0x1, PT ;  /* 0x000000011300780c */ /* 0x000fe20003f06270 */
[----:B------:R-:W-:-:S12]  /*27e0*/  BSSY.RECONVERGENT B0, `(.L_x_42) ;  /* 0x0000170000007945 */ /* 0x000fd80003800200 */
[----:B------:R-:W-:Y:S05]  /*27f0*/  @!P0 BRA `(.L_x_43) ;  /* 0x0000001400b88947 */ /* 0x000fea0003800000 */
[----:B------:R-:W0:Y:S01]  /*2800*/  LDC R6, c[0x0][0x398] ;  /* 0x0000e600ff067b82 */ /* 0x000e220000000800 */
[----:B------:R-:W-:-:S05]  /*2810*/  IMAD R0, R2, R19, RZ ;  /* 0x0000001302007224 */ /* 0x000fca00078e02ff */
[----:B------:R-:W-:Y:S02]  /*2820*/  IADD3 R3, PT, PT, R19, R0, RZ ;  /* 0x0000000013037210 */ /* 0x000fe40007ffe0ff */
[----:B0-----:R-:W-:-:S13]  /*2830*/  ISETP.GE.AND P0, PT, R6, 0x1, PT ;  /* 0x000000010600780c */ /* 0x001fda0003f06270 */
[----:B------:R-:W-:Y:S05]  /*2840*/  @!P0 BRA `(.L_x_44) ;  /* 0x0000001000e08947 */ /* 0x000fea0003800000 */
[----:B------:R-:W0:Y:S01]  /*2850*/  LDC.64 R12, c[0x0][0x3a8] ;  /* 0x0000ea00ff0c7b82 */ /* 0x000e220000000a00 */
[C---:B------:R-:W-:Y:S01]  /*2860*/  LOP3.LUT R2, R6.reuse, 0xf, RZ, 0xc0, !PT ;  /* 0x0000000f06027812 */ /* 0x040fe200078ec0ff */
[C---:B------:R-:W-:Y:S01]  /*2870*/  VIADD R7, R6.reuse, 0xffffffff ;  /* 0xffffffff06077836 */ /* 0x040fe20000000000 */
[----:B------:R-:W-:-:S03]  /*2880*/  LOP3.LUT R4, R6, 0x7, RZ, 0xc0, !PT ;  /* 0x0000000706047812 */ /* 0x000fc600078ec0ff */
[----:B------:R-:W-:Y:S01]  /*2890*/  VIADD R5, R2, 0xffffffff ;  /* 0xffffffff02057836 */ /* 0x000fe20000000000 */
[----:B------:R-:W-:Y:S01]  /*28a0*/  ISETP.GE.U32.AND P0, PT, R7, 0xf, PT ;  /* 0x0000000f0700780c */ /* 0x000fe20003f06070 */
[----:B------:R-:W1:Y:S01]  /*28b0*/  LDC.64 R10, c[0x0][0x380] ;  /* 0x0000e000ff0a7b82 */ /* 0x000e620000000a00 */
[----:B------:R-:W-:Y:S02]  /*28c0*/  VIADD R7, R4, 0xffffffff ;  /* 0xffffffff04077836 */ /* 0x000fe40000000000 */
[----:B------:R-:W-:Y:S02]  /*28d0*/  ISETP.GE.U32.AND P1, PT, R5, 0x7, PT ;  /* 0x000000070500780c */ /* 0x000fe40003f26070 */
[C---:B------:R-:W-:Y:S02]  /*28e0*/  LOP3.LUT R5, R6.reuse, 0x7ffffff0, RZ, 0xc0, !PT ;  /* 0x7ffffff006057812 */ /* 0x040fe400078ec0ff */
[----:B------:R-:W-:Y:S01]  /*28f0*/  ISETP.GE.U32.AND P2, PT, R7, 0x3, PT ;  /* 0x000000030700780c */ /* 0x000fe20003f46070 */
[----:B------:R-:W-:Y:S01]  /*2900*/  IMAD.MOV.U32 R7, RZ, RZ, R0 ;  /* 0x000000ffff077224 */ /* 0x000fe200078e0000 */
[----:B------:R-:W-:Y:S01]  /*2910*/  LOP3.LUT R6, R6, 0x3, RZ, 0xc0, !PT ;  /* 0x0000000306067812 */ /* 0x000fe200078ec0ff */
[----:B------:R-:W-:Y:S01]  /*2920*/  IMAD.MOV R8, RZ, RZ, -R5 ;  /* 0x000000ffff087224 */ /* 0x000fe200078e0a05 */
[----:B0-----:R-:W-:-:S05]  /*2930*/  IADD3 R12, P4, PT, R12, 0x40, RZ ;  /* 0x000000400c0c7810 */ /* 0x001fca0007f9e0ff */
[----:B------:R-:W-:Y:S01]  /*2940*/  IMAD.X R13, RZ, RZ, R13, P4 ;  /* 0x000000ffff0d7224 */ /* 0x000fe200020e060d */
[----:B-1----:R-:W-:-:S04]  /*2950*/  IADD3 R10, P3, PT, R10, 0x78, RZ ;  /* 0x000000780a0a7810 */ /* 0x002fc80007f7e0ff */
[----:B------:R-:W-:-:S09]  /*2960*/  IADD3.X R11, PT, PT, RZ, R11, RZ, P3, !PT ;  /* 0x0000000bff0b7210 */ /* 0x000fd20001ffe4ff */
.L_x_51:
[----:B0-----:R-:W0:Y:S01]  /*2970*/  LDC R24, c[0x0][0x398] ;  /* 0x0000e600ff187b82 */ /* 0x001e220000000800 */
[----:B------:R-:W-:Y:S01]  /*2980*/  IADD3 R15, PT, PT, -R0, R7, RZ ;  /* 0x00000007000f7210 */ /* 0x000fe20007ffe1ff */
[----:B------:R-:W-:-:S04]  /*2990*/  IMAD.MOV.U32 R25, RZ, RZ, RZ ;  /* 0x000000ffff197224 */ /* 0x000fc800078e00ff */
[----:B------:R-:W-:-:S04]  /*29a0*/  IMAD.WIDE R14, R15, 0x4, R16 ;  /* 0x000000040f0e7825 */ /* 0x000fc800078e0210 */
[----:B0-----:R-:W-:Y:S01]  /*29b0*/  IMAD R9, R7, R24, RZ ;  /* 0x0000001807097224 */ /* 0x001fe200078e02ff */
[----:B------:R-:W-:Y:S06]  /*29c0*/  @!P0 BRA `(.L_x_45) ;  /* 0x0000000800288947 */ /* 0x000fec0003800000 */
[----:B------:R-:W-:Y:S01]  /*29d0*/  BSSY.RECONVERGENT B1, `(.L_x_46) ;  /* 0x0000088000017945 */ /* 0x000fe20003800200 */
[----:B------:R-:W-:Y:S01]  /*29e0*/  CS2R R26, SRZ ;  /* 0x00000000001a7805 */ /* 0x000fe2000001ff00 */
[----:B------:R-:W-:Y:S02]  /*29f0*/  IMAD.MOV.U32 R25, RZ, RZ, R9 ;  /* 0x000000ffff197224 */ /* 0x000fe400078e0009 */
[----:B------:R-:W-:-:S07]  /*2a00*/  IMAD.MOV.U32 R28, RZ, RZ, R8 ;  /* 0x000000ffff1c7224 */ /* 0x000fce00078e0008 */
.L_x_47:
[----:B0-----:R-:W2:Y:S02]  /*2a10*/  LD.E R18, desc[UR36][R14.64] ;  /* 0x000000240e127980 */ /* 0x001ea4000c101900 */
[----:B--2---:R-:W-:-:S04]  /*2a20*/  IMAD R21, R18, R24, R27 ;  /* 0x0000001812157224 */ /* 0x004fc800078e021b */
[----:B------:R-:W-:-:S06]  /*2a30*/  IMAD.WIDE R20, R21, 0x8, R10 ;  /* 0x0000000815147825 */ /* 0x000fcc00078e020a */
[----:B------:R-:W2:Y:S01]  /*2a40*/  LDG.E.64 R20, desc[UR36][R20.64+-0x78] ;  /* 0xffff882414147981 */ /* 0x000ea2000c1e1b00 */
[----:B------:R-:W-:-:S05]  /*2a50*/  IMAD.WIDE R18, R25, 0x8, R12 ;  /* 0x0000000819127825 */ /* 0x000fca00078e020c */
[----:B--2---:R0:W-:Y:S04]  /*2a60*/  STG.E.64 desc[UR36][R18.64+-0x40], R20 ;  /* 0xffffc01412007986 */ /* 0x0041e8000c101b24 */
[----:B------:R-:W2:Y:S02]  /*2a70*/  LD.E R23, desc[UR36][R14.64] ;  /* 0x000000240e177980 */ /* 0x000ea4000c101900 */
[----:B--2---:R-:W-:-:S05]  /*2a80*/  IMAD R23, R23, R24, RZ ;  /* 0x0000001817177224 */ /* 0x004fca00078e02ff */
[----:B------:R-:W-:-:S04]  /*2a90*/  IADD3 R29, P3, PT, R23, R27, RZ ;  /* 0x0000001b171d7210 */ /* 0x000fc80007f7e0ff */
[----:B------:R-:W-:Y:S02]  /*2aa0*/  LEA.HI.X.SX32 R23, R23, R26, 0x1, P3 ;  /* 0x0000001a17177211 */ /* 0x000fe400018f0eff */
[----:B------:R-:W-:-:S04]  /*2ab0*/  LEA R22, P3, R29, R10, 0x3 ;  /* 0x0000000a1d167211 */ /* 0x000fc800078618ff */
[----:B------:R-:W-:-:S06]  /*2ac0*/  LEA.HI.X R23, R29, R11, R23, 0x3, P3 ;  /* 0x0000000b1d177211 */ /* 0x000fcc00018f1c17 */
[----:B------:R-:W2:Y:S04]  /*2ad0*/  LDG.E.64 R22, desc[UR36][R22.64+-0x70] ;  /* 0xffff902416167981 */ /* 0x000ea8000c1e1b00 */
[----:B--2---:R1:W-:Y:S04]  /*2ae0*/  STG.E.64 desc[UR36][R18.64+-0x38], R22 ;  /* 0xffffc81612007986 */ /* 0x0043e8000c101b24 */
[----:B------:R-:W2:Y:S02]  /*2af0*/  LD.E R29, desc[UR36][R14.64] ;  /* 0x000000240e1d7980 */ /* 0x000ea4000c101900 */
[----:B--2---:R-:W-:-:S05]  /*2b00*/  IMAD R29, R29, R24, RZ ;  /* 0x000000181d1d7224 */ /* 0x004fca00078e02ff */
[----:B0-----:R-:W-:-:S04]  /*2b10*/  IADD3 R21, P3, PT, R29, R27, RZ ;  /* 0x0000001b1d157210 */ /* 0x001fc80007f7e0ff */
[----:B------:R-:W-:Y:S02]  /*2b20*/  LEA.HI.X.SX32 R29, R29, R26, 0x1, P3 ;  /* 0x0000001a1d1d7211 */ /* 0x000fe400018f0eff */
[----:B------:R-:W-:-:S04]  /*2b30*/  LEA R20, P3, R21, R10, 0x3 ;  /* 0x0000000a15147211 */ /* 0x000fc800078618ff */
[----:B------:R-:W-:-:S06]  /*2b40*/  LEA.HI.X R21, R21, R11, R29, 0x3, P3 ;  /* 0x0000000b15157211 */ /* 0x000fcc00018f1c1d */
[----:B------:R-:W2:Y:S04]  /*2b50*/  LDG.E.64 R20, desc[UR36][R20.64+-0x68] ;  /* 0xffff982414147981 */ /* 0x000ea8000c1e1b00 */
[----:B--2---:R0:W-:Y:S04]  /*2b60*/  STG.E.64 desc[UR36][R18.64+-0x30], R20 ;  /* 0xffffd01412007986 */ /* 0x0041e8000c101b24 */
[----:B------:R-:W2:Y:S02]  /*2b70*/  LD.E R29, desc[UR36][R14.64] ;  /* 0x000000240e1d7980 */ /* 0x000ea4000c101900 */
[----:B--2---:R-:W-:-:S05]  /*2b80*/  IMAD R29, R29, R24, RZ ;  /* 0x000000181d1d7224 */ /* 0x004fca00078e02ff */
[----:B-1----:R-:W-:-:S04]  /*2b90*/  IADD3 R23, P3, PT, R29, R27, RZ ;  /* 0x0000001b1d177210 */ /* 0x002fc80007f7e0ff */
        /* <DEDUP_REMOVED lines=99> */
[----:B------:R-:W2:Y:S01]  /*31d0*/  LDG.E.64 R22, desc[UR36][R22.64] ;  /* 0x0000002416167981 */ /* 0x000ea2000c1e1b00 */
[----:B------:R-:W-:Y:S01]  /*31e0*/  IADD3 R28, PT, PT, R28, 0x10, RZ ;  /* 0x000000101c1c7810 */ /* 0x000fe20007ffe0ff */
[----:B------:R-:W-:Y:S01]  /*31f0*/  VIADD R25, R25, 0x10 ;  /* 0x0000001019197836 */ /* 0x000fe20000000000 */
[----:B------:R-:W-:Y:S02]  /*3200*/  IADD3 R27, P4, PT, R27, 0x10, RZ ;  /* 0x000000101b1b7810 */ /* 0x000fe40007f9e0ff */
[----:B------:R-:W-:-:S03]  /*3210*/  ISETP.NE.AND P3, PT, R28, RZ, PT ;  /* 0x000000ff1c00720c */ /* 0x000fc60003f65270 */
[----:B------:R-:W-:Y:S01]  /*3220*/  IMAD.X R26, RZ, RZ, R26, P4 ;  /* 0x000000ffff1a7224 */ /* 0x000fe200020e061a */
[----:B--2---:R0:W-:Y:S09]  /*3230*/  STG.E.64 desc[UR36][R18.64+0x38], R22 ;  /* 0x0000381612007986 */ /* 0x0041f2000c101b24 */
[----:B------:R-:W-:Y:S05]  /*3240*/  @P3 BRA `(.L_x_47) ;  /* 0xfffffff400f03947 */ /* 0x000fea000383ffff */
[----:B------:R-:W-:Y:S05]  /*3250*/  BSYNC.RECONVERGENT B1 ;  /* 0x0000000000017941 */ /* 0x000fea0003800200 */
.L_x_46:
[----:B------:R-:W-:-:S07]  /*3260*/  MOV R25, R5 ;  /* 0x0000000500197202 */ /* 0x000fce0000000f00 */
.L_x_45:
[----:B------:R-:W-:-:S13]  /*3270*/  ISETP.NE.AND P3, PT, R2, RZ, PT ;  /* 0x000000ff0200720c */ /* 0x000fda0003f65270 */
[----:B------:R-:W-:Y:S05]  /*3280*/  @!P3 BRA `(.L_x_48) ;  /* 0x000000080024b947 */ /* 0x000fea0003800000 */
[----:B------:R-:W-:Y:S01]  /*3290*/  ISETP.NE.AND P3, PT, R4, RZ, PT ;  /* 0x000000ff0400720c */ /* 0x000fe20003f65270 */
[----:B------:R-:W-:-:S12]  /*32a0*/  @!P1 BRA `(.L_x_49) ;  /* 0x00000004000c9947 */ /* 0x000fd80003800000 */
[----:B0-----:R-:W2:Y:S01]  /*32b0*/  LD.E R20, desc[UR36][R14.64] ;  /* 0x000000240e147980 */ /* 0x001ea2000c101900 */
[----:B------:R-:W0:Y:S01]  /*32c0*/  LDC.64 R18, c[0x0][0x380] ;  /* 0x0000e000ff127b82 */ /* 0x000e220000000a00 */
[--C-:B------:R-:W-:Y:S01]  /*32d0*/  IMAD.IADD R23, R9, 0x1, R25.reuse ;  /* 0x0000000109177824 */ /* 0x100fe200078e0219 */
[----:B------:R-:W1:Y:S01]  /*32e0*/  LDCU.64 UR4, c[0x0][0x380] ;  /* 0x00007000ff0477ac */ /* 0x000e620008000a00 */
[----:B--2---:R-:W-:-:S04]  /*32f0*/  IMAD R21, R20, R24, R25 ;  /* 0x0000001814157224 */ /* 0x004fc800078e0219 */
[----:B0-----:R-:W-:Y:S02]  /*3300*/  IMAD.WIDE R20, R21, 0x8, R18 ;  /* 0x0000000815147825 */ /* 0x001fe400078e0212 */
[----:B------:R-:W0:Y:S04]  /*3310*/  LDC.64 R18, c[0x0][0x3a8] ;  /* 0x0000ea00ff127b82 */ /* 0x000e280000000a00 */
[----:B------:R-:W2:Y:S01]  /*3320*/  LDG.E.64 R20, desc[UR36][R20.64] ;  /* 0x0000002414147981 */ /* 0x000ea2000c1e1b00 */
[----:B0-----:R-:W-:-:S05]  /*3330*/  IMAD.WIDE R18, R23, 0x8, R18 ;  /* 0x0000000817127825 */ /* 0x001fca00078e0212 */
[----:B--2---:R0:W-:Y:S04]  /*3340*/  STG.E.64 desc[UR36][R18.64], R20 ;  /* 0x0000001412007986 */ /* 0x0041e8000c101b24 */
[----:B------:R-:W2:Y:S02]  /*3350*/  LD.E R23, desc[UR36][R14.64] ;  /* 0x000000240e177980 */ /* 0x000ea4000c101900 */
[----:B--2---:R-:W-:-:S05]  /*3360*/  IMAD R22, R23, R24, RZ ;  /* 0x0000001817167224 */ /* 0x004fca00078e02ff */
[----:B------:R-:W-:-:S04]  /*3370*/  IADD3 R23, P4, PT, R25, R22, RZ ;  /* 0x0000001619177210 */ /* 0x000fc80007f9e0ff */
[----:B------:R-:W-:Y:S02]  /*3380*/  LEA.HI.X.SX32 R22, R22, RZ, 0x1, P4 ;  /* 0x000000ff16167211 */ /* 0x000fe400020f0eff */
[----:B-1----:R-:W-:-:S04]  /*3390*/  LEA R26, P4, R23, UR4, 0x3 ;  /* 0x00000004171a7c11 */ /* 0x002fc8000f8818ff */
[----:B------:R-:W-:-:S06]  /*33a0*/  LEA.HI.X R27, R23, UR5, R22, 0x3, P4 ;  /* 0x00000005171b7c11 */ /* 0x000fcc000a0f1c16 */
[----:B------:R-:W2:Y:S04]  /*33b0*/  LDG.E.64 R26, desc[UR36][R26.64+0x8] ;  /* 0x000008241a1a7981 */ /* 0x000ea8000c1e1b00 */
[----:B--2---:R1:W-:Y:S04]  /*33c0*/  STG.E.64 desc[UR36][R18.64+0x8], R26 ;  /* 0x0000081a12007986 */ /* 0x0043e8000c101b24 */
[----:B------:R-:W0:Y:S02]  /*33d0*/  LD.E R23, desc[UR36][R14.64] ;  /* 0x000000240e177980 */ /* 0x000e24000c101900 */
[----:B0-----:R-:W-:-:S05]  /*33e0*/  IMAD R20, R23, R24, RZ ;  /* 0x0000001817147224 */ /* 0x001fca00078e02ff */
[----:B------:R-:W-:-:S04]  /*33f0*/  IADD3 R21, P4, PT, R25, R20, RZ ;  /* 0x0000001419157210 */ /* 0x000fc80007f9e0ff */
[----:B------:R-:W-:Y:S02]  /*3400*/  LEA.HI.X.SX32 R20, R20, RZ, 0x1, P4 ;  /* 0x000000ff14147211 */ /* 0x000fe400020f0eff */
[----:B------:R-:W-:-:S04]  /*3410*/  LEA R22, P4, R21, UR4, 0x3 ;  /* 0x0000000415167c11 */ /* 0x000fc8000f8818ff */
[----:B------:R-:W-:-:S06]  /*3420*/  LEA.HI.X R23, R21, UR5, R20, 0x3, P4 ;  /* 0x0000000515177c11 */ /* 0x000fcc000a0f1c14 */
[----:B------:R-:W2:Y:S04]  /*3430*/  LDG.E.64 R22, desc[UR36][R22.64+0x10] ;  /* 0x0000102416167981 */ /* 0x000ea8000c1e1b00 */
[----:B--2---:R0:W-:Y:S04]  /*3440*/  STG.E.64 desc[UR36][R18.64+0x10], R22 ;  /* 0x0000101612007986 */ /* 0x0041e8000c101b24 */
[----:B------:R-:W2:Y:S02]  /*3450*/  LD.E R21, desc[UR36][R14.64] ;  /* 0x000000240e157980 */ /* 0x000ea4000c101900 */
[----:B--2---:R-:W-:-:S05]  /*3460*/  IMAD R20, R21, R24, RZ ;  /* 0x0000001815147224 */ /* 0x004fca00078e02ff */
[----:B------:R-:W-:-:S04]  /*3470*/  IADD3 R21, P4, PT, R25, R20, RZ ;  /* 0x0000001419157210 */ /* 0x000fc80007f9e0ff */
[----:B-1----:R-:W-:Y:S02]  /*3480*/  LEA.HI.X.SX32 R26, R20, RZ, 0x1, P4 ;  /* 0x000000ff141a7211 */ /* 0x002fe400020f0eff */
[----:B------:R-:W-:-:S04]  /*3490*/  LEA R20, P4, R21, UR4, 0x3 ;  /* 0x0000000415147c11 */ /* 0x000fc8000f8818ff */
[----:B------:R-:W-:-:S06]  /*34a0*/  LEA.HI.X R21, R21, UR5, R26, 0x3, P4 ;  /* 0x0000000515157c11 */ /* 0x000fcc000a0f1c1a */
[----:B------:R-:W2:Y:S04]  /*34b0*/  LDG.E.64 R20, desc[UR36][R20.64+0x18] ;  /* 0x0000182414147981 */ /* 0x000ea8000c1e1b00 */
[----:B--2---:R1:W-:Y:S04]  /*34c0*/  STG.E.64 desc[UR36][R18.64+0x18], R20 ;  /* 0x0000181412007986 */ /* 0x0043e8000c101b24 */
[----:B------:R-:W2:Y:S02]  /*34d0*/  LD.E R27, desc[UR36][R14.64] ;  /* 0x000000240e1b7980 */ /* 0x000ea4000c101900 */
[----:B--2---:R-:W-:-:S05]  /*34e0*/  IMAD R26, R27, R24, RZ ;  /* 0x000000181b1a7224 */ /* 0x004fca00078e02ff */
[----:B0-----:R-:W-:-:S04]  /*34f0*/  IADD3 R23, P4, PT, R25, R26, RZ ;  /* 0x0000001a19177210 */ /* 0x001fc80007f9e0ff */
[----:B------:R-:W-:Y:S02]  /*3500*/  LEA.HI.X.SX32 R26, R26, RZ, 0x1, P4 ;  /* 0x000000ff1a1a7211 */ /* 0x000fe400020f0eff */
[----:B------:R-:W-:-:S04]  /*3510*/  LEA R22, P4, R23, UR4, 0x3 ;  /* 0x0000000417167c11 */ /* 0x000fc8000f8818ff */
[----:B------:R-:W-:-:S06]  /*3520*/  LEA.HI.X R23, R23, UR5, R26, 0x3, P4 ;  /* 0x0000000517177c11 */ /* 0x000fcc000a0f1c1a */
[----:B------:R-:W2:Y:S04]  /*3530*/  LDG.E.64 R22, desc[UR36][R22.64+0x20] ;  /* 0x0000202416167981 */ /* 0x000ea8000c1e1b00 */
[----:B--2---:R0:W-:Y:S04]  /*3540*/  STG.E.64 desc[UR36][R18.64+0x20], R22 ;  /* 0x0000201612007986 */ /* 0x0041e8000c101b24 */
[----:B------:R-:W2:Y:S02]  /*3550*/  LD.E R27, desc[UR36][R14.64] ;  /* 0x000000240e1b7980 */ /* 0x000ea4000c101900 */
[----:B--2---:R-:W-:-:S05]  /*3560*/  IMAD R26, R27, R24, RZ ;  /* 0x000000181b1a7224 */ /* 0x004fca00078e02ff */
[----:B-1----:R-:W-:-:S04]  /*3570*/  IADD3 R21, P4, PT, R25, R26, RZ ;  /* 0x0000001a19157210 */ /* 0x002fc80007f9e0ff */
[----:B------:R-:W-:Y:S02]  /*3580*/  LEA.HI.X.SX32 R26, R26, RZ, 0x1, P4 ;  /* 0x000000ff1a1a7211 */ /* 0x000fe400020f0eff */
        /* <DEDUP_REMOVED lines=12> */
[----:B------:R-:W3:Y:S02]  /*3650*/  LD.E R27, desc[UR36][R14.64] ;  /* 0x000000240e1b7980 */ /* 0x000ee4000c101900 */
[----:B---3--:R-:W-:-:S05]  /*3660*/  IMAD R26, R27, R24, RZ ;  /* 0x000000181b1a7224 */ /* 0x008fca00078e02ff */
[----:B-1----:R-:W-:-:S04]  /*3670*/  IADD3 R21, P4, PT, R25, R26, RZ ;  /* 0x0000001a19157210 */ /* 0x002fc80007f9e0ff */
[----:B------:R-:W-:Y:S02]  /*3680*/  LEA.HI.X.SX32 R26, R26, RZ, 0x1, P4 ;  /* 0x000000ff1a1a7211 */ /* 0x000fe400020f0eff */
[----:B------:R-:W-:-:S04]  /*3690*/  LEA R20, P4, R21, UR4, 0x3 ;  /* 0x0000000415147c11 */ /* 0x000fc8000f8818ff */
[----:B------:R-:W-:-:S06]  /*36a0*/  LEA.HI.X R21, R21, UR5, R26, 0x3, P4 ;  /* 0x0000000515157c11 */ /* 0x000fcc000a0f1c1a */
[----:B------:R-:W3:Y:S01]  /*36b0*/  LDG.E.64 R20, desc[UR36][R20.64+0x38] ;  /* 0x0000382414147981 */ /* 0x000ee2000c1e1b00 */
[----:B------:R-:W-:-:S03]  /*36c0*/  VIADD R25, R25, 0x8 ;  /* 0x0000000819197836 */ /* 0x000fc60000000000 */
[----:B---3--:R2:W-:Y:S04]  /*36d0*/  STG.E.64 desc[UR36][R18.64+0x38], R20 ;  /* 0x0000381412007986 */ /* 0x0085e8000c101b24 */
.L_x_49:
[----:B------:R-:W-:Y:S05]  /*36e0*/  @!P3 BRA `(.L_x_48) ;  /* 0x00000004000cb947 */ /* 0x000fea0003800000 */
[----:B------:R-:W-:Y:S01]  /*36f0*/  ISETP.NE.AND P3, PT, R6, RZ, PT ;  /* 0x000000ff0600720c */ /* 0x000fe20003f65270 */
[----:B------:R-:W-:-:S12]  /*3700*/  @!P2 BRA `(.L_x_50) ;  /* 0x00000000008ca947 */ /* 0x000fd80003800000 */
[----:B0-2---:R-:W2:Y:S01]  /*3710*/  LD.E R20, desc[UR36][R14.64] ;  /* 0x000000240e147980 */ /* 0x005ea2000c101900 */
[----:B------:R-:W0:Y:S01]  /*3720*/  LDC.64 R18, c[0x0][0x380] ;  /* 0x0000e000ff127b82 */ /* 0x000e220000000a00 */
[----:B------:R-:W-:Y:S01]  /*3730*/  IADD3 R23, PT, PT, R9, R25, RZ ;  /* 0x0000001909177210 */ /* 0x000fe20007ffe0ff */
        /* <DEDUP_REMOVED lines=29> */
[----:B------:R-:W2:Y:S01]  /*3910*/  LDG.E.64 R20, desc[UR36][R20.64+0x18] ;  /* 0x0000182414147981 */ /* 0x000ea2000c1e1b00 */
[----:B------:R-:W-:-:S03]  /*3920*/  VIADD R25, R25, 0x4 ;  /* 0x0000000419197836 */ /* 0x000fc60000000000 */
[----:B--2---:R3:W-:Y:S04]  /*3930*/  STG.E.64 desc[UR36][R18.64+0x18], R20 ;  /* 0x0000181412007986 */ /* 0x0047e8000c101b24 */
.L_x_50:
[----:B------:R-:W-:Y:S05]  /*3940*/  @!P3 BRA `(.L_x_48) ;  /* 0x000000000074b947 */ /* 0x000fea0003800000 */
[----:B0-23--:R-:W2:Y:S01]  /*3950*/  LD.E R20, desc[UR36][R14.64] ;  /* 0x000000240e147980 */ /* 0x00dea2000c101900 */
[----:B------:R-:W0:Y:S01]  /*3960*/  LDC.64 R18, c[0x0][0x380] ;  /* 0x0000e000ff127b82 */ /* 0x000e220000000a00 */
[----:B--2---:R-:W-:-:S04]  /*3970*/  IMAD R21, R20, R24, R25 ;  /* 0x0000001814157224 */ /* 0x004fc800078e0219 */
[----:B0-----:R-:W-:-:S03]  /*3980*/  IMAD.WIDE R20, R21, 0x8, R18 ;  /* 0x0000000815147825 */ /* 0x001fc600078e0212 */
[----:B------:R-:W0:Y:S03]  /*3990*/  LDC.64 R18, c[0x0][0x3a8] ;  /* 0x0000ea00ff127b82 */ /* 0x000e260000000a00 */
[----:B------:R-:W2:Y:S01]  /*39a0*/  LDG.E.64 R20, desc[UR36][R20.64] ;  /* 0x0000002414147981 */ /* 0x000ea2000c1e1b00 */
[----:B------:R-:W-:Y:S01]  /*39b0*/  IMAD.IADD R9, R9, 0x1, R25 ;  /* 0x0000000109097824 */ /* 0x000fe200078e0219 */
[----:B------:R-:W-:-:S03]  /*39c0*/  ISETP.NE.AND P3, PT, R6, 0x1, PT ;  /* 0x000000010600780c */ /* 0x000fc60003f65270 */
[----:B0-----:R-:W-:-:S05]  /*39d0*/  IMAD.WIDE R18, R9, 0x8, R18 ;  /* 0x0000000809127825 */ /* 0x001fca00078e0212 */
[----:B--2---:R1:W-:Y:S05]  /*39e0*/  STG.E.64 desc[UR36][R18.64], R20 ;  /* 0x0000001412007986 */ /* 0x0043ea000c101b24 */
[----:B------:R-:W-:Y:S05]  /*39f0*/  @!P3 BRA `(.L_x_48) ;  /* 0x000000000048b947 */ /* 0x000fea0003800000 */
[----:B------:R-:W1:Y:S01]  /*3a00*/  LD.E R9, desc[UR36][R14.64] ;  /* 0x000000240e097980 */ /* 0x000e62000c101900 */
[----:B------:R-:W0:Y:S01]  /*3a10*/  LDCU.64 UR4, c[0x0][0x380] ;  /* 0x00007000ff0477ac */ /* 0x000e220008000a00 */
[----:B-1----:R-:W-:-:S05]  /*3a20*/  IMAD R20, R9, R24, RZ ;  /* 0x0000001809147224 */ /* 0x002fca00078e02ff */
[----:B------:R-:W-:-:S04]  /*3a30*/  IADD3 R9, P3, PT, R20, R25, RZ ;  /* 0x0000001914097210 */ /* 0x000fc80007f7e0ff */
[----:B------:R-:W-:Y:S02]  /*3a40*/  LEA.HI.X.SX32 R22, R20, RZ, 0x1, P3 ;  /* 0x000000ff14167211 */ /* 0x000fe400018f0eff */
[----:B0-----:R-:W-:-:S04]  /*3a50*/  LEA R20, P3, R9, UR4, 0x3 ;  /* 0x0000000409147c11 */ /* 0x001fc8000f8618ff */
[----:B------:R-:W-:-:S06]  /*3a60*/  LEA.HI.X R21, R9, UR5, R22, 0x3, P3 ;  /* 0x0000000509157c11 */ /* 0x000fcc00098f1c16 */
[----:B------:R-:W2:Y:S01]  /*3a70*/  LDG.E.64 R20, desc[UR36][R20.64+0x8] ;  /* 0x0000082414147981 */ /* 0x000ea2000c1e1b00 */
[----:B------:R-:W-:-:S03]  /*3a80*/  ISETP.NE.AND P3, PT, R6, 0x2, PT ;  /* 0x000000020600780c */ /* 0x000fc60003f65270 */
[----:B--2---:R4:W-:Y:S10]  /*3a90*/  STG.E.64 desc[UR36][R18.64+0x8], R20 ;  /* 0x0000081412007986 */ /* 0x0049f4000c101b24 */
[----:B------:R-:W2:Y:S02]  /*3aa0*/  @P3 LD.E R9, desc[UR36][R14.64] ;  /* 0x000000240e093980 */ /* 0x000ea4000c101900 */
[----:B--2---:R-:W-:-:S05]  /*3ab0*/  @P3 IMAD R24, R9, R24, RZ ;  /* 0x0000001809183224 */ /* 0x004fca00078e02ff */
[----:B------:R-:W-:-:S04]  /*3ac0*/  @P3 IADD3 R9, P4, PT, R24, R25, RZ ;  /* 0x0000001918093210 */ /* 0x000fc80007f9e0ff */
[----:B------:R-:W-:Y:S02]  /*3ad0*/  @P3 LEA.HI.X.SX32 R24, R24, RZ, 0x1, P4 ;  /* 0x000000ff18183211 */ /* 0x000fe400020f0eff */
[----:B------:R-:W-:-:S04]  /*3ae0*/  @P3 LEA R22, P4, R9, UR4, 0x3 ;  /* 0x0000000409163c11 */ /* 0x000fc8000f8818ff */
[----:B------:R-:W-:-:S06]  /*3af0*/  @P3 LEA.HI.X R23, R9, UR5, R24, 0x3, P4 ;  /* 0x0000000509173c11 */ /* 0x000fcc000a0f1c18 */
[----:B------:R-:W2:Y:S04]  /*3b00*/  @P3 LDG.E.64 R22, desc[UR36][R22.64+0x10] ;  /* 0x0000102416163981 */ /* 0x000ea8000c1e1b00 */
[----:B--2---:R4:W-:Y:S02]  /*3b10*/  @P3 STG.E.64 desc[UR36][R18.64+0x10], R22 ;  /* 0x0000101612003986 */ /* 0x0049e4000c101b24 */
.L_x_48:
[----:B------:R-:W5:Y:S01]  /*3b20*/  LD.E R15, desc[UR36][R14.64] ;  /* 0x000000240e0f7980 */ /* 0x000f62000c101900 */
[----:B01234-:R-:W5:Y:S08]  /*3b30*/  LDC.64 R18, c[0x0][0x388] ;  /* 0x0000e200ff127b82 */ /* 0x01ff700000000a00 */
[----:B------:R-:W0:Y:S01]  /*3b40*/  LDC.64 R20, c[0x0][0x3b0] ;  /* 0x0000ec00ff147b82 */ /* 0x000e220000000a00 */
[----:B-----5:R-:W-:-:S06]  /*3b50*/  IMAD.WIDE R18, R15, 0x4, R18 ;  /* 0x000000040f127825 */ /* 0x020fcc00078e0212 */
[----:B------:R-:W2:Y:S01]  /*3b60*/  LDG.E R19, desc[UR36][R18.64] ;  /* 0x0000002412137981 */ /* 0x000ea2000c1e1900 */
[C---:B0-----:R-:W-:Y:S01]  /*3b70*/  IMAD.WIDE R20, R7.reuse, 0x4, R20 ;  /* 0x0000000407147825 */ /* 0x041fe200078e0214 */
[----:B------:R-:W-:-:S04]  /*3b80*/  IADD3 R7, PT, PT, R7, 0x1, RZ ;  /* 0x0000000107077810 */ /* 0x000fc80007ffe0ff */
[----:B------:R-:W-:Y:S01]  /*3b90*/  ISETP.GE.AND P3, PT, R7, R3, PT ;  /* 0x000000030700720c */ /* 0x000fe20003f66270 */
[----:B--2---:R0:W-:-:S12]  /*3ba0*/  STG.E desc[UR36][R20.64], R19 ;  /* 0x0000001314007986 */ /* 0x0041d8000c101924 */
[----:B------:R-:W-:Y:S05]  /*3bb0*/  @!P3 BRA `(.L_x_51) ;  /* 0xffffffec006cb947 */ /* 0x000fea000383ffff */
[----:B------:R-:W-:Y:S05]  /*3bc0*/  BRA `(.L_x_43) ;  /* 0x0000000000c47947 */ /* 0x000fea0003800000 */
.L_x_44:
[C---:B------:R-:W-:Y:S01]  /*3bd0*/  VIADDMNMX R9, R0.reuse, 0x1, R3, !PT ;  /* 0x0000000100097846 */ /* 0x040fe20007800103 */
[----:B------:R-:W0:Y:S01]  /*3be0*/  LDC.64 R4, c[0x0][0x388] ;  /* 0x0000e200ff047b82 */ /* 0x000e220000000a00 */
[----:B------:R-:W-:Y:S03]  /*3bf0*/  BSSY.RECONVERGENT B1, `(.L_x_52) ;  /* 0x0000017000017945 */ /* 0x000fe60003800200 */
[----:B------:R-:W-:Y:S02]  /*3c00*/  IMAD.IADD R2, R9, 0x1, -R0 ;  /* 0x0000000109027824 */ /* 0x000fe400078e0a00 */
[----:B------:R-:W-:Y:S02]  /*3c10*/  IMAD.IADD R9, R0, 0x1, -R9 ;  /* 0x0000000100097824 */ /* 0x000fe400078e0a09 */
[----:B------:R-:W1:Y:S01]  /*3c20*/  LDC.64 R6, c[0x0][0x3b0] ;  /* 0x0000ec00ff067b82 */ /* 0x000e620000000a00 */
[----:B------:R-:W-:-:S02]  /*3c30*/  LOP3.LUT P0, R2, R2, 0x3, RZ, 0xc0, !PT ;  /* 0x0000000302027812 */ /* 0x000fc4000780c0ff */
[----:B------:R-:W-:Y:S02]  /*3c40*/  ISETP.GT.U32.AND P1, PT, R9, -0x4, PT ;  /* 0xfffffffc0900780c */ /* 0x000fe40003f24070 */
[----:B------:R-:W-:-:S09]  /*3c50*/  MOV R9, R0 ;  /* 0x0000000000097202 */ /* 0x000fd20000000f00 */
[----:B------:R-:W-:Y:S05]  /*3c60*/  @!P0 BRA `(.L_x_53) ;  /* 0x00000000003c8947 */ /* 0x000fea0003800000 */
[----:B------:R-:W2:Y:S01]  /*3c70*/  LDC.64 R10, c[0x0][0x388] ;  /* 0x0000e200ff0a7b82 */ /* 0x000ea20000000a00 */
[----:B------:R-:W-:Y:S02]  /*3c80*/  IMAD.MOV.U32 R23, RZ, RZ, RZ ;  /* 0x000000ffff177224 */ /* 0x000fe400078e00ff */
[----:B------:R-:W-:-:S05]  /*3c90*/  IMAD.MOV.U32 R9, RZ, RZ, R0 ;  /* 0x000000ffff097224 */ /* 0x000fca00078e0000 */
[----:B------:R-:W3:Y:S02]  /*3ca0*/  LDC.64 R12, c[0x0][0x3b0] ;  /* 0x0000ec00ff0c7b82 */ /* 0x000ee40000000a00 */
.L_x_54:
[----:B------:R-:W-:-:S05]  /*3cb0*/  IADD3 R15, PT, PT, -R0, R9, RZ ;  /* 0x00000009000f7210 */ /* 0x000fca0007ffe1ff */
[----:B------:R-:W-:-:S06]  /*3cc0*/  IMAD.WIDE R14, R15, 0x4, R16 ;  /* 0x000000040f0e7825 */ /* 0x000fcc00078e0210 */
[----:B------:R-:W2:Y:S02]  /*3cd0*/  LD.E R15, desc[UR36][R14.64] ;  /* 0x000000240e0f7980 */ /* 0x000ea4000c101900 */
[----:B--2-4-:R-:W-:-:S06]  /*3ce0*/  IMAD.WIDE R18, R15, 0x4, R10 ;  /* 0x000000040f127825 */ /* 0x014fcc00078e020a */
[----:B------:R-:W2:Y:S01]  /*3cf0*/  LDG.E R19, desc[UR36][R18.64] ;  /* 0x0000002412137981 */ /* 0x000ea2000c1e1900 */
[----:B---3--:R-:W-:-:S04]  /*3d00*/  IMAD.WIDE R20, R9, 0x4, R12 ;  /* 0x0000000409147825 */ /* 0x008fc800078e020c */
[----:B------:R-:W-:Y:S02]  /*3d10*/  VIADD R23, R23, 0x1 ;  /* 0x0000000117177836 */ /* 0x000fe40000000000 */
[----:B------:R-:W-:-:S03]  /*3d20*/  VIADD R9, R9, 0x1 ;  /* 0x0000000109097836 */ /* 0x000fc60000000000 */
[----:B------:R-:W-:Y:S01]  /*3d30*/  ISETP.NE.AND P0, PT, R23, R2, PT ;  /* 0x000000021700720c */ /* 0x000fe20003f05270 */
[----:B--2---:R4:W-:-:S12]  /*3d40*/  STG.E desc[UR36][R20.64], R19 ;  /* 0x0000001314007986 */ /* 0x0049d8000c101924 */
[----:B------:R-:W-:Y:S05]  /*3d50*/  @P0 BRA `(.L_x_54) ;  /* 0xfffffffc00d40947 */ /* 0x000fea000383ffff */
.L_x_53:
[----:B------:R-:W-:Y:S05]  /*3d60*/  BSYNC.RECONVERGENT B1 ;  /* 0x0000000000017941 */ /* 0x000fea0003800200 */
.L_x_52:
[----:B------:R-:W-:Y:S05]  /*3d70*/  @P1 BRA `(.L_x_43) ;  /* 0x0000000000581947 */ /* 0x000fea0003800000 */
.L_x_55:
[----:B------:R-:W-:-:S05]  /*3d80*/  IADD3 R11, PT, PT, -R0, R9, RZ ;  /* 0x00000009000b7210 */ /* 0x000fca0007ffe1ff */
[----:B------:R-:W-:-:S05]  /*3d90*/  IMAD.WIDE R10, R11, 0x4, R16 ;  /* 0x000000040b0a7825 */ /* 0x000fca00078e0210 */
[----:B--2---:R-:W0:Y:S02]  /*3da0*/  LD.E R15, desc[UR36][R10.64] ;  /* 0x000000240a0f7980 */ /* 0x004e24000c101900 */
[----:B0-----:R-:W-:-:S05]  /*3db0*/  IMAD.WIDE R14, R15, 0x4, R4 ;  /* 0x000000040f0e7825 */ /* 0x001fca00078e0204 */
[----:B------:R-:W2:Y:S01]  /*3dc0*/  LDG.E R23, desc[UR36][R14.64] ;  /* 0x000000240e177981 */ /* 0x000ea2000c1e1900 */
[----:B-1----:R-:W-:-:S05]  /*3dd0*/  IMAD.WIDE R12, R9, 0x4, R6 ;  /* 0x00000004090c7825 */ /* 0x002fca00078e0206 */
[----:B--2---:R2:W-:Y:S04]  /*3de0*/  STG.E desc[UR36][R12.64], R23 ;  /* 0x000000170c007986 */ /* 0x0045e8000c101924 */
[----:B----4-:R-:W3:Y:S02]  /*3df0*/  LD.E R19, desc[UR36][R10.64+0x4] ;  /* 0x000004240a137980 */ /* 0x010ee4000c101900 */
[----:B---3--:R-:W-:-:S06]  /*3e00*/  IMAD.WIDE R18, R19, 0x4, R4 ;  /* 0x0000000413127825 */ /* 0x008fcc00078e0204 */
[----:B------:R-:W3:Y:S04]  /*3e10*/  LDG.E R19, desc[UR36][R18.64] ;  /* 0x0000002412137981 */ /* 0x000ee8000c1e1900 */
[----:B---3--:R2:W-:Y:S04]  /*3e20*/  STG.E desc[UR36][R12.64+0x4], R19 ;  /* 0x000004130c007986 */ /* 0x0085e8000c101924 */
[----:B------:R-:W3:Y:S02]  /*3e30*/  LD.E R21, desc[UR36][R10.64+0x8] ;  /* 0x000008240a157980 */ /* 0x000ee4000c101900 */
[----:B---3--:R-:W-:-:S06]  /*3e40*/  IMAD.WIDE R20, R21, 0x4, R4 ;  /* 0x0000000415147825 */ /* 0x008fcc00078e0204 */
[----:B------:R-:W3:Y:S04]  /*3e50*/  LDG.E R21, desc[UR36][R20.64] ;  /* 0x0000002414157981 */ /* 0x000ee8000c1e1900 */
[----:B---3--:R2:W-:Y:S04]  /*3e60*/  STG.E desc[UR36][R12.64+0x8], R21 ;  /* 0x000008150c007986 */ /* 0x0085e8000c101924 */
[----:B------:R-:W3:Y:S02]  /*3e70*/  LD.E R15, desc[UR36][R10.64+0xc] ;  /* 0x00000c240a0f7980 */ /* 0x000ee4000c101900 */
[----:B---3--:R-:W-:-:S06]  /*3e80*/  IMAD.WIDE R14, R15, 0x4, R4 ;  /* 0x000000040f0e7825 */ /* 0x008fcc00078e0204 */
[----:B------:R-:W3:Y:S01]  /*3e90*/  LDG.E R15, desc[UR36][R14.64] ;  /* 0x000000240e0f7981 */ /* 0x000ee2000c1e1900 */
[----:B------:R-:W-:-:S05]  /*3ea0*/  VIADD R9, R9, 0x4 ;  /* 0x0000000409097836 */ /* 0x000fca0000000000 */
[----:B------:R-:W-:Y:S01]  /*3eb0*/  ISETP.GE.AND P0, PT, R9, R3, PT ;  /* 0x000000030900720c */ /* 0x000fe20003f06270 */
[----:B---3--:R2:W-:-:S12]  /*3ec0*/  STG.E desc[UR36][R12.64+0xc], R15 ;  /* 0x00000c0f0c007986 */ /* 0x0085d8000c101924 */
[----:B------:R-:W-:Y:S05]  /*3ed0*/  @!P0 BRA `(.L_x_55) ;  /* 0xfffffffc00a88947 */ /* 0x000fea000383ffff */
.L_x_43:
[----:B------:R-:W-:Y:S05]  /*3ee0*/  BSYNC.RECONVERGENT B0 ;  /* 0x0000000000007941 */ /* 0x000fea0003800200 */
.L_x_42:
[----:B------:R-:W-:Y:S01]  /*3ef0*/  MOV R0, 0x8 ;  /* 0x0000000800007802 */ /* 0x000fe20000000f00 */
[----:B0-----:R-:W-:Y:S01]  /*3f00*/  IMAD.MOV.U32 R4, RZ, RZ, R16 ;  /* 0x000000ffff047224 */ /* 0x001fe200078e0010 */
[----:B------:R-:W-:Y:S02]  /*3f10*/  MOV R5, R17 ;  /* 0x0000001100057202 */ /* 0x000fe40000000f00 */
[----:B------:R0:W3:Y:S05]  /*3f20*/  LDC.64 R2, c[0x4][R0] ;  /* 0x0100000000027b82 */ /* 0x0000ea0000000a00 */
[----:B--2-4-:R-:W-:-:S07]  /*3f30*/  LEPC R20, `(.L_x_56) ;  /* 0x000000001014794e */ /* 0x014fce0000000000 */
[----:B01-3--:R-:W-:Y:S05]  /*3f40*/  CALL.ABS.NOINC R2 ;  /* 0x0000000002007343 */ /* 0x00bfea0003c00000 */
.L_x_56:
[----:B------:R-:W-:Y:S05]  /*3f50*/  EXIT ;  /* 0x000000000000794d */ /* 0x000fea0003800000 */
        .weak           $__internal_0_$__cuda_sm20_dsqrt_rn_f64_mediumpath_v1
        .type           $__internal_0_$__cuda_sm20_dsqrt_rn_f64_mediumpath_v1,@function
        .size           $__internal_0_$__cuda_sm20_dsqrt_rn_f64_mediumpath_v1,(.L_x_62 - $__internal_0_$__cuda_sm20_dsqrt_rn_f64_mediumpath_v1)
$__internal_0_$__cuda_sm20_dsqrt_rn_f64_mediumpath_v1:
[----:B------:R-:W-:Y:S01]  /*3f60*/  ISETP.GE.U32.AND P0, PT, R20, -0x3400000, PT ;  /* 0xfcc000001400780c */ /* 0x000fe20003f06070 */
[----:B------:R-:W-:Y:S01]  /*3f70*/  BSSY.RECONVERGENT B3, `(.L_x_57) ;  /* 0x0000024000037945 */ /* 0x000fe20003800200 */
[----:B------:R-:W-:-:S11]  /*3f80*/  IMAD.MOV.U32 R13, RZ, RZ, R15 ;  /* 0x000000ffff0d7224 */ /* 0x000fd600078e000f */
[----:B------:R-:W-:Y:S05]  /*3f90*/  @!P0 BRA `(.L_x_58) ;  /* 0x0000000000208947 */ /* 0x000fea0003800000 */
[----:B------:R-:W-:-:S10]  /*3fa0*/  DFMA.RM R10, R8, R12, R10 ;  /* 0x0000000c080a722b */ /* 0x000fd4000000400a */
[----:B------:R-:W-:-:S05]  /*3fb0*/  IADD3 R8, P0, PT, R10, 0x1, RZ ;  /* 0x000000010a087810 */ /* 0x000fca0007f1e0ff */
[----:B------:R-:W-:-:S06]  /*3fc0*/  IMAD.X R9, RZ, RZ, R11, P0 ;  /* 0x000000ffff097224 */ /* 0x000fcc00000e060b */
[----:B------:R-:W-:-:S08]  /*3fd0*/  DFMA.RP R24, -R10, R8, R24 ;  /* 0x000000080a18722b */ /* 0x000fd00000008118 */
[----:B------:R-:W-:-:S06]  /*3fe0*/  DSETP.GT.AND P0, PT, R24, RZ, PT ;  /* 0x000000ff1800722a */ /* 0x000fcc0003f04000 */
[----:B------:R-:W-:Y:S02]  /*3ff0*/  FSEL R8, R8, R10, P0 ;  /* 0x0000000a08087208 */ /* 0x000fe40000000000 */
[----:B------:R-:W-:Y:S01]  /*4000*/  FSEL R9, R9, R11, P0 ;  /* 0x0000000b09097208 */ /* 0x000fe20000000000 */
[----:B------:R-:W-:Y:S06]  /*4010*/  BRA `(.L_x_59) ;  /* 0x0000000000647947 */ /* 0x000fec0003800000 */
.L_x_58:
[----:B------:R-:W-:-:S14]  /*4020*/  DSETP.NE.AND P0, PT, R24, RZ, PT ;  /* 0x000000ff1800722a */ /* 0x000fdc0003f05000 */
[----:B------:R-:W-:Y:S05]  /*4030*/  @!P0 BRA `(.L_x_60) ;  /* 0x0000000000588947 */ /* 0x000fea0003800000 */
[----:B------:R-:W-:-:S13]  /*4040*/  ISETP.GE.AND P0, PT, R25, RZ, PT ;  /* 0x000000ff1900720c */ /* 0x000fda0003f06270 */
[----:B------:R-:W-:Y:S01]  /*4050*/  @!P0 MOV R8, 0x0 ;  /* 0x0000000000088802 */ /* 0x000fe20000000f00 */
[----:B------:R-:W-:Y:S01]  /*4060*/  @!P0 IMAD.MOV.U32 R9, RZ, RZ, -0x80000 ;  /* 0xfff80000ff098424 */ /* 0x000fe200078e00ff */
[----:B------:R-:W-:Y:S06]  /*4070*/  @!P0 BRA `(.L_x_59) ;  /* 0x00000000004c8947 */ /* 0x000fec0003800000 */
[----:B------:R-:W-:-:S13]  /*4080*/  ISETP.GT.AND P0, PT, R25, 0x7fefffff, PT ;  /* 0x7fefffff1900780c */ /* 0x000fda0003f04270 */
[----:B------:R-:W-:Y:S05]  /*4090*/  @P0 BRA `(.L_x_60) ;  /* 0x0000000000400947 */ /* 0x000fea0003800000 */
[----:B------:R-:W-:Y:S01]  /*40a0*/  DMUL R24, R24, 8.11296384146066816958e+31 ;  /* 0x4690000018187828 */ /* 0x000fe20000000000 */
[----:B------:R-:W-:Y:S01]  /*40b0*/  IMAD.MOV.U32 R12, RZ, RZ, RZ ;  /* 0x000000ffff0c7224 */ /* 0x000fe200078e00ff */
[----:B------:R-:W-:Y:S01]  /*40c0*/  MOV R8, 0x0 ;  /* 0x0000000000087802 */ /* 0x000fe20000000f00 */
[----:B------:R-:W-:-:S03]  /*40d0*/  IMAD.MOV.U32 R9, RZ, RZ, 0x3fd80000 ;  /* 0x3fd80000ff097424 */ /* 0x000fc600078e00ff */
[----:B------:R-:W0:Y:S02]  /*40e0*/  MUFU.RSQ64H R13, R25 ;  /* 0x00000019000d7308 */ /* 0x000e240000001c00 */
[----:B0-----:R-:W-:-:S08]  /*40f0*/  DMUL R10, R12, R12 ;  /* 0x0000000c0c0a7228 */ /* 0x001fd00000000000 */
[----:B------:R-:W-:-:S08]  /*4100*/  DFMA R10, R24, -R10, 1 ;  /* 0x3ff00000180a742b */ /* 0x000fd0000000080a */
[----:B------:R-:W-:Y:S02]  /*4110*/  DFMA R8, R10, R8, 0.5 ;  /* 0x3fe000000a08742b */ /* 0x000fe40000000008 */
[----:B------:R-:W-:-:S08]  /*4120*/  DMUL R10, R12, R10 ;  /* 0x0000000a0c0a7228 */ /* 0x000fd00000000000 */
[----:B------:R-:W-:-:S08]  /*4130*/  DFMA R10, R8, R10, R12 ;  /* 0x0000000a080a722b */ /* 0x000fd0000000000c */
[----:B------:R-:W-:Y:S02]  /*4140*/  DMUL R8, R24, R10 ;  /* 0x0000000a18087228 */ /* 0x000fe40000000000 */
[----:B------:R-:W-:-:S06]  /*4150*/  VIADD R11, R11, 0xfff00000 ;  /* 0xfff000000b0b7836 */ /* 0x000fcc0000000000 */
[----:B------:R-:W-:-:S08]  /*4160*/  DFMA R12, R8, -R8, R24 ;  /* 0x80000008080c722b */ /* 0x000fd00000000018 */
[----:B------:R-:W-:-:S10]  /*4170*/  DFMA R8, R10, R12, R8 ;  /* 0x0000000c0a08722b */ /* 0x000fd40000000008 */
[----:B------:R-:W-:Y:S01]  /*4180*/  IADD3 R9, PT, PT, R9, -0x3500000, RZ ;  /* 0xfcb0000009097810 */ /* 0x000fe20007ffe0ff */
[----:B------:R-:W-:Y:S06]  /*4190*/  BRA `(.L_x_59) ;  /* 0x0000000000047947 */ /* 0x000fec0003800000 */
.L_x_60:
[----:B------:R-:W-:-:S11]  /*41a0*/  DADD R8, R24, R24 ;  /* 0x0000000018087229 */ /* 0x000fd60000000018 */
.L_x_59:
[----:B------:R-:W-:Y:S05]  /*41b0*/  BSYNC.RECONVERGENT B3 ;  /* 0x0000000000037941 */ /* 0x000fea0003800200 */
.L_x_57:
[----:B------:R-:W-:-:S04]  /*41c0*/  IMAD.MOV.U32 R7, RZ, RZ, 0x0 ;  /* 0x00000000ff077424 */ /* 0x000fc800078e00ff */
[----:B------:R-:W-:Y:S05]  /*41d0*/  RET.REL.NODEC R6 `(_Z3knnPdPiiiiiS_S_S0_) ;  /* 0xffffffbc06887950 */ /* 0x000fea0003c3ffff */
.L_x_61:
[----:B------:R-:W-:-:S00]  /*41e0*/  BRA `(.L_x_61) ;  /* 0xfffffffc00fc7947 */ /* 0x000fc0000383ffff */
[----:B------:R-:W-:-:S00]  /*41f0*/  NOP ;  /* 0x0000000000007918 */ /* 0x000fc00000000000 */
        /* <DEDUP_REMOVED lines=8> */
.L_x_62:


//--------------------- .nv.shared.reserved.0     --------------------------
	.section	.nv.shared.reserved.0,"aw",@nobits
	.weak		__nv_reservedSMEM_offset_0_alias
	.size		__nv_reservedSMEM_offset_0_alias, 0, 64
	.other		__nv_reservedSMEM_offset_0_alias,@"STO_CUDA_RESERVED_SHARED STV_DEFAULT"
__nv_reservedSMEM_offset_0_alias:
	.zero		0
	.zero		64


//--------------------- .nv.constant0._Z3knnPdPiiiiiS_S_S0_ --------------------------
	.section	.nv.constant0._Z3knnPdPiiiiiS_S_S0_,"a",@progbits
	.sectionflags	@""
	.align	4
.nv.constant0._Z3knnPdPiiiiiS_S_S0_:
	.zero		952


//--------------------- SYMBOLS --------------------------

	.type		.nv.reservedSmem.offset0,@object
	.size		.nv.reservedSmem.offset0,0x4
	.type		malloc,@function
	.type		free,@function
